//
// Generated by NVIDIA NVVM Compiler
//
// Compiler Build ID: CL-36424714
// Cuda compilation tools, release 13.0, V13.0.88
// Based on NVVM 20.0.0
//

.version 9.0
.target sm_100
.address_size 64

	// .globl	_Z13sha512_kernelPKhmPh
.const .align 8 .b8 sha512_dev_k[640];
.global .align 8 .b8 sha512_host_k[640] = {34, 174, 40, 215, 152, 47, 138, 66, 205, 101, 239, 35, 145, 68, 55, 113, 47, 59, 77, 236, 207, 251, 192, 181, 188, 219, 137, 129, 165, 219, 181, 233, 56, 181, 72, 243, 91, 194, 86, 57, 25, 208, 5, 182, 241, 17, 241, 89, 155, 79, 25, 175, 164, 130, 63, 146, 24, 129, 109, 218, 213, 94, 28, 171, 66, 2, 3, 163, 152, 170, 7, 216, 190, 111, 112, 69, 1, 91, 131, 18, 140, 178, 228, 78, 190, 133, 49, 36, 226, 180, 255, 213, 195, 125, 12, 85, 111, 137, 123, 242, 116, 93, 190, 114, 177, 150, 22, 59, 254, 177, 222, 128, 53, 18, 199, 37, 167, 6, 220, 155, 148, 38, 105, 207, 116, 241, 155, 193, 210, 74, 241, 158, 193, 105, 155, 228, 227, 37, 79, 56, 134, 71, 190, 239, 181, 213, 140, 139, 198, 157, 193, 15, 101, 156, 172, 119, 204, 161, 12, 36, 117, 2, 43, 89, 111, 44, 233, 45, 131, 228, 166, 110, 170, 132, 116, 74, 212, 251, 65, 189, 220, 169, 176, 92, 181, 83, 17, 131, 218, 136, 249, 118, 171, 223, 102, 238, 82, 81, 62, 152, 16, 50, 180, 45, 109, 198, 49, 168, 63, 33, 251, 152, 200, 39, 3, 176, 228, 14, 239, 190, 199, 127, 89, 191, 194, 143, 168, 61, 243, 11, 224, 198, 37, 167, 10, 147, 71, 145, 167, 213, 111, 130, 3, 224, 81, 99, 202, 6, 112, 110, 14, 10, 103, 41, 41, 20, 252, 47, 210, 70, 133, 10, 183, 39, 38, 201, 38, 92, 56, 33, 27, 46, 237, 42, 196, 90, 252, 109, 44, 77, 223, 179, 149, 157, 19, 13, 56, 83, 222, 99, 175, 139, 84, 115, 10, 101, 168, 178, 119, 60, 187, 10, 106, 118, 230, 174, 237, 71, 46, 201, 194, 129, 59, 53, 130, 20, 133, 44, 114, 146, 100, 3, 241, 76, 161, 232, 191, 162, 1, 48, 66, 188, 75, 102, 26, 168, 145, 151, 248, 208, 112, 139, 75, 194, 48, 190, 84, 6, 163, 81, 108, 199, 24, 82, 239, 214, 25, 232, 146, 209, 16, 169, 101, 85, 36, 6, 153, 214, 42, 32, 113, 87, 133, 53, 14, 244, 184, 209, 187, 50, 112, 160, 106, 16, 200, 208, 210, 184, 22, 193, 164, 25, 83, 171, 65, 81, 8, 108, 55, 30, 153, 235, 142, 223, 76, 119, 72, 39, 168, 72, 155, 225, 181, 188, 176, 52, 99, 90, 201, 197, 179, 12, 28, 57, 203, 138, 65, 227, 74, 170, 216, 78, 115, 227, 99, 119, 79, 202, 156, 91, 163, 184, 178, 214, 243, 111, 46, 104, 252, 178, 239, 93, 238, 130, 143, 116, 96, 47, 23, 67, 111, 99, 165, 120, 114, 171, 240, 161, 20, 120, 200, 132, 236, 57, 100, 26, 8, 2, 199, 140, 40, 30, 99, 35, 250, 255, 190, 144, 233, 189, 130, 222, 235, 108, 80, 164, 21, 121, 198, 178, 247, 163, 249, 190, 43, 83, 114, 227, 242, 120, 113, 198, 156, 97, 38, 234, 206, 62, 39, 202, 7, 194, 192, 33, 199, 184, 134, 209, 30, 235, 224, 205, 214, 125, 218, 234, 120, 209, 110, 238, 127, 79, 125, 245, 186, 111, 23, 114, 170, 103, 240, 6, 166, 152, 200, 162, 197, 125, 99, 10, 174, 13, 249, 190, 4, 152, 63, 17, 27, 71, 28, 19, 53, 11, 113, 27, 132, 125, 4, 35, 245, 119, 219, 40, 147, 36, 199, 64, 123, 171, 202, 50, 188, 190, 201, 21, 10, 190, 158, 60, 76, 13, 16, 156, 196, 103, 29, 67, 182, 66, 62, 203, 190, 212, 197, 76, 42, 126, 101, 252, 156, 41, 127, 89, 236, 250, 214, 58, 171, 111, 203, 95, 23, 88, 71, 74, 140, 25, 68, 108};

.visible .entry _Z13sha512_kernelPKhmPh(
	.param .u64 .ptr .align 1 _Z13sha512_kernelPKhmPh_param_0,
	.param .u64 _Z13sha512_kernelPKhmPh_param_1,
	.param .u64 .ptr .align 1 _Z13sha512_kernelPKhmPh_param_2
)
{
	.local .align 16 .b8 	__local_depot0[864];
	.reg .b64 	%SP;
	.reg .b64 	%SPL;
	.reg .pred 	%p<31>;
	.reg .b16 	%rs<12>;
	.reg .b32 	%r<658>;
	.reg .b64 	%rd<1645>;

	mov.u64 	%SPL, __local_depot0;
	ld.param.u64 	%rd153, [_Z13sha512_kernelPKhmPh_param_1];
	add.u64 	%rd1, %SPL, 0;
	add.u64 	%rd2, %SPL, 640;
	mov.b64 	%rd1603, 0;
	st.local.u64 	[%rd2+128], %rd1603;
	st.local.u64 	[%rd2+136], %rd1603;
	st.local.u64 	[%rd2+144], %rd1603;
	mov.b64 	%rd158, 7640891576956012808;
	st.local.u64 	[%rd2+152], %rd158;
	mov.b64 	%rd159, -4942790177534073029;
	st.local.u64 	[%rd2+160], %rd159;
	mov.b64 	%rd160, 4354685564936845355;
	st.local.u64 	[%rd2+168], %rd160;
	mov.b64 	%rd161, -6534734903238641935;
	st.local.u64 	[%rd2+176], %rd161;
	mov.b64 	%rd162, 5840696475078001361;
	st.local.u64 	[%rd2+184], %rd162;
	mov.b64 	%rd163, -7276294671716946913;
	st.local.u64 	[%rd2+192], %rd163;
	mov.b64 	%rd164, 2270897969802886507;
	st.local.u64 	[%rd2+200], %rd164;
	mov.b64 	%rd165, 6620516959819538809;
	st.local.u64 	[%rd2+208], %rd165;
	setp.eq.s64 	%p1, %rd153, 0;
	mov.u64 	%rd1587, %rd1603;
	@%p1 bra 	$L__BB0_12;
	mov.b64 	%rd1587, 0;
	mov.u64 	%rd1588, %rd1587;
$L__BB0_2:
	ld.param.u64 	%rd1584, [_Z13sha512_kernelPKhmPh_param_0];
	cvta.to.global.u64 	%rd167, %rd1584;
	add.s64 	%rd168, %rd167, %rd1588;
	ld.global.u8 	%rs1, [%rd168];
	add.s64 	%rd169, %rd2, %rd1587;
	st.local.u8 	[%rd169], %rs1;
	ld.local.u64 	%rd170, [%rd2+128];
	add.s64 	%rd1587, %rd170, 1;
	st.local.u64 	[%rd2+128], %rd1587;
	setp.ne.s64 	%p2, %rd1587, 128;
	@%p2 bra 	$L__BB0_10;
	ld.local.v2.b32 	{%r1, %r2}, [%rd2];
	bfe.u32 	%r3, %r2, 24, 8;
	bfe.u32 	%r4, %r1, 24, 8;
	bfe.u32 	%r5, %r1, 16, 8;
	bfe.u32 	%r6, %r1, 8, 8;
	bfe.u32 	%r7, %r1, 0, 8;
	cvt.u64.u32 	%rd172, %r7;
	shl.b64 	%rd173, %rd172, 56;
	cvt.u64.u32 	%rd174, %r6;
	shl.b64 	%rd175, %rd174, 48;
	and.b64  	%rd176, %rd175, 71776119061217280;
	or.b64  	%rd177, %rd176, %rd173;
	cvt.u64.u32 	%rd178, %r5;
	shl.b64 	%rd179, %rd178, 40;
	and.b64  	%rd180, %rd179, 280375465082880;
	or.b64  	%rd181, %rd177, %rd180;
	cvt.u64.u32 	%rd182, %r4;
	shl.b64 	%rd183, %rd182, 32;
	and.b64  	%rd184, %rd183, 1095216660480;
	or.b64  	%rd185, %rd181, %rd184;
	bfe.u32 	%r8, %r2, 0, 8;
	mul.wide.u32 	%rd186, %r8, 16777216;
	or.b64  	%rd187, %rd185, %rd186;
	bfe.u32 	%r9, %r2, 8, 8;
	mul.wide.u32 	%rd188, %r9, 65536;
	or.b64  	%rd189, %rd187, %rd188;
	bfe.u32 	%r10, %r2, 16, 8;
	mul.wide.u32 	%rd190, %r10, 256;
	or.b64  	%rd191, %rd189, %rd190;
	cvt.u64.u32 	%rd192, %r3;
	and.b64  	%rd193, %rd192, 255;
	or.b64  	%rd1591, %rd191, %rd193;
	ld.local.v2.b32 	{%r11, %r12}, [%rd2+8];
	bfe.u32 	%r13, %r12, 24, 8;
	bfe.u32 	%r14, %r11, 24, 8;
	bfe.u32 	%r15, %r11, 16, 8;
	bfe.u32 	%r16, %r11, 8, 8;
	bfe.u32 	%r17, %r11, 0, 8;
	cvt.u64.u32 	%rd194, %r17;
	shl.b64 	%rd195, %rd194, 56;
	cvt.u64.u32 	%rd196, %r16;
	shl.b64 	%rd197, %rd196, 48;
	and.b64  	%rd198, %rd197, 71776119061217280;
	or.b64  	%rd199, %rd198, %rd195;
	cvt.u64.u32 	%rd200, %r15;
	shl.b64 	%rd201, %rd200, 40;
	and.b64  	%rd202, %rd201, 280375465082880;
	or.b64  	%rd203, %rd199, %rd202;
	cvt.u64.u32 	%rd204, %r14;
	shl.b64 	%rd205, %rd204, 32;
	and.b64  	%rd206, %rd205, 1095216660480;
	or.b64  	%rd207, %rd203, %rd206;
	bfe.u32 	%r18, %r12, 0, 8;
	mul.wide.u32 	%rd208, %r18, 16777216;
	or.b64  	%rd209, %rd207, %rd208;
	bfe.u32 	%r19, %r12, 8, 8;
	mul.wide.u32 	%rd210, %r19, 65536;
	or.b64  	%rd211, %rd209, %rd210;
	bfe.u32 	%r20, %r12, 16, 8;
	mul.wide.u32 	%rd212, %r20, 256;
	or.b64  	%rd213, %rd211, %rd212;
	cvt.u64.u32 	%rd214, %r13;
	and.b64  	%rd215, %rd214, 255;
	or.b64  	%rd216, %rd213, %rd215;
	st.local.v2.u64 	[%rd1], {%rd1591, %rd216};
	ld.local.v2.b32 	{%r21, %r22}, [%rd2+16];
	bfe.u32 	%r23, %r22, 24, 8;
	bfe.u32 	%r24, %r21, 24, 8;
	bfe.u32 	%r25, %r21, 16, 8;
	bfe.u32 	%r26, %r21, 8, 8;
	bfe.u32 	%r27, %r21, 0, 8;
	cvt.u64.u32 	%rd217, %r27;
	shl.b64 	%rd218, %rd217, 56;
	cvt.u64.u32 	%rd219, %r26;
	shl.b64 	%rd220, %rd219, 48;
	and.b64  	%rd221, %rd220, 71776119061217280;
	or.b64  	%rd222, %rd221, %rd218;
	cvt.u64.u32 	%rd223, %r25;
	shl.b64 	%rd224, %rd223, 40;
	and.b64  	%rd225, %rd224, 280375465082880;
	or.b64  	%rd226, %rd222, %rd225;
	cvt.u64.u32 	%rd227, %r24;
	shl.b64 	%rd228, %rd227, 32;
	and.b64  	%rd229, %rd228, 1095216660480;
	or.b64  	%rd230, %rd226, %rd229;
	bfe.u32 	%r28, %r22, 0, 8;
	mul.wide.u32 	%rd231, %r28, 16777216;
	or.b64  	%rd232, %rd230, %rd231;
	bfe.u32 	%r29, %r22, 8, 8;
	mul.wide.u32 	%rd233, %r29, 65536;
	or.b64  	%rd234, %rd232, %rd233;
	bfe.u32 	%r30, %r22, 16, 8;
	mul.wide.u32 	%rd235, %r30, 256;
	or.b64  	%rd236, %rd234, %rd235;
	cvt.u64.u32 	%rd237, %r23;
	and.b64  	%rd238, %rd237, 255;
	or.b64  	%rd239, %rd236, %rd238;
	ld.local.v2.b32 	{%r31, %r32}, [%rd2+24];
	bfe.u32 	%r33, %r32, 24, 8;
	bfe.u32 	%r34, %r31, 24, 8;
	bfe.u32 	%r35, %r31, 16, 8;
	bfe.u32 	%r36, %r31, 8, 8;
	bfe.u32 	%r37, %r31, 0, 8;
	cvt.u64.u32 	%rd240, %r37;
	shl.b64 	%rd241, %rd240, 56;
	cvt.u64.u32 	%rd242, %r36;
	shl.b64 	%rd243, %rd242, 48;
	and.b64  	%rd244, %rd243, 71776119061217280;
	or.b64  	%rd245, %rd244, %rd241;
	cvt.u64.u32 	%rd246, %r35;
	shl.b64 	%rd247, %rd246, 40;
	and.b64  	%rd248, %rd247, 280375465082880;
	or.b64  	%rd249, %rd245, %rd248;
	cvt.u64.u32 	%rd250, %r34;
	shl.b64 	%rd251, %rd250, 32;
	and.b64  	%rd252, %rd251, 1095216660480;
	or.b64  	%rd253, %rd249, %rd252;
	bfe.u32 	%r38, %r32, 0, 8;
	mul.wide.u32 	%rd254, %r38, 16777216;
	or.b64  	%rd255, %rd253, %rd254;
	bfe.u32 	%r39, %r32, 8, 8;
	mul.wide.u32 	%rd256, %r39, 65536;
	or.b64  	%rd257, %rd255, %rd256;
	bfe.u32 	%r40, %r32, 16, 8;
	mul.wide.u32 	%rd258, %r40, 256;
	or.b64  	%rd259, %rd257, %rd258;
	cvt.u64.u32 	%rd260, %r33;
	and.b64  	%rd261, %rd260, 255;
	or.b64  	%rd262, %rd259, %rd261;
	st.local.v2.u64 	[%rd1+16], {%rd239, %rd262};
	ld.local.v2.b32 	{%r41, %r42}, [%rd2+32];
	bfe.u32 	%r43, %r42, 24, 8;
	bfe.u32 	%r44, %r41, 24, 8;
	bfe.u32 	%r45, %r41, 16, 8;
	bfe.u32 	%r46, %r41, 8, 8;
	bfe.u32 	%r47, %r41, 0, 8;
	cvt.u64.u32 	%rd263, %r47;
	shl.b64 	%rd264, %rd263, 56;
	cvt.u64.u32 	%rd265, %r46;
	shl.b64 	%rd266, %rd265, 48;
	and.b64  	%rd267, %rd266, 71776119061217280;
	or.b64  	%rd268, %rd267, %rd264;
	cvt.u64.u32 	%rd269, %r45;
	shl.b64 	%rd270, %rd269, 40;
	and.b64  	%rd271, %rd270, 280375465082880;
	or.b64  	%rd272, %rd268, %rd271;
	cvt.u64.u32 	%rd273, %r44;
	shl.b64 	%rd274, %rd273, 32;
	and.b64  	%rd275, %rd274, 1095216660480;
	or.b64  	%rd276, %rd272, %rd275;
	bfe.u32 	%r48, %r42, 0, 8;
	mul.wide.u32 	%rd277, %r48, 16777216;
	or.b64  	%rd278, %rd276, %rd277;
	bfe.u32 	%r49, %r42, 8, 8;
	mul.wide.u32 	%rd279, %r49, 65536;
	or.b64  	%rd280, %rd278, %rd279;
	bfe.u32 	%r50, %r42, 16, 8;
	mul.wide.u32 	%rd281, %r50, 256;
	or.b64  	%rd282, %rd280, %rd281;
	cvt.u64.u32 	%rd283, %r43;
	and.b64  	%rd284, %rd283, 255;
	or.b64  	%rd285, %rd282, %rd284;
	ld.local.v2.b32 	{%r51, %r52}, [%rd2+40];
	bfe.u32 	%r53, %r52, 24, 8;
	bfe.u32 	%r54, %r51, 24, 8;
	bfe.u32 	%r55, %r51, 16, 8;
	bfe.u32 	%r56, %r51, 8, 8;
	bfe.u32 	%r57, %r51, 0, 8;
	cvt.u64.u32 	%rd286, %r57;
	shl.b64 	%rd287, %rd286, 56;
	cvt.u64.u32 	%rd288, %r56;
	shl.b64 	%rd289, %rd288, 48;
	and.b64  	%rd290, %rd289, 71776119061217280;
	or.b64  	%rd291, %rd290, %rd287;
	cvt.u64.u32 	%rd292, %r55;
	shl.b64 	%rd293, %rd292, 40;
	and.b64  	%rd294, %rd293, 280375465082880;
	or.b64  	%rd295, %rd291, %rd294;
	cvt.u64.u32 	%rd296, %r54;
	shl.b64 	%rd297, %rd296, 32;
	and.b64  	%rd298, %rd297, 1095216660480;
	or.b64  	%rd299, %rd295, %rd298;
	bfe.u32 	%r58, %r52, 0, 8;
	mul.wide.u32 	%rd300, %r58, 16777216;
	or.b64  	%rd301, %rd299, %rd300;
	bfe.u32 	%r59, %r52, 8, 8;
	mul.wide.u32 	%rd302, %r59, 65536;
	or.b64  	%rd303, %rd301, %rd302;
	bfe.u32 	%r60, %r52, 16, 8;
	mul.wide.u32 	%rd304, %r60, 256;
	or.b64  	%rd305, %rd303, %rd304;
	cvt.u64.u32 	%rd306, %r53;
	and.b64  	%rd307, %rd306, 255;
	or.b64  	%rd308, %rd305, %rd307;
	st.local.v2.u64 	[%rd1+32], {%rd285, %rd308};
	ld.local.v2.b32 	{%r61, %r62}, [%rd2+48];
	bfe.u32 	%r63, %r62, 24, 8;
	bfe.u32 	%r64, %r61, 24, 8;
	bfe.u32 	%r65, %r61, 16, 8;
	bfe.u32 	%r66, %r61, 8, 8;
	bfe.u32 	%r67, %r61, 0, 8;
	cvt.u64.u32 	%rd309, %r67;
	shl.b64 	%rd310, %rd309, 56;
	cvt.u64.u32 	%rd311, %r66;
	shl.b64 	%rd312, %rd311, 48;
	and.b64  	%rd313, %rd312, 71776119061217280;
	or.b64  	%rd314, %rd313, %rd310;
	cvt.u64.u32 	%rd315, %r65;
	shl.b64 	%rd316, %rd315, 40;
	and.b64  	%rd317, %rd316, 280375465082880;
	or.b64  	%rd318, %rd314, %rd317;
	cvt.u64.u32 	%rd319, %r64;
	shl.b64 	%rd320, %rd319, 32;
	and.b64  	%rd321, %rd320, 1095216660480;
	or.b64  	%rd322, %rd318, %rd321;
	bfe.u32 	%r68, %r62, 0, 8;
	mul.wide.u32 	%rd323, %r68, 16777216;
	or.b64  	%rd324, %rd322, %rd323;
	bfe.u32 	%r69, %r62, 8, 8;
	mul.wide.u32 	%rd325, %r69, 65536;
	or.b64  	%rd326, %rd324, %rd325;
	bfe.u32 	%r70, %r62, 16, 8;
	mul.wide.u32 	%rd327, %r70, 256;
	or.b64  	%rd328, %rd326, %rd327;
	cvt.u64.u32 	%rd329, %r63;
	and.b64  	%rd330, %rd329, 255;
	or.b64  	%rd331, %rd328, %rd330;
	ld.local.v2.b32 	{%r71, %r72}, [%rd2+56];
	bfe.u32 	%r73, %r72, 24, 8;
	bfe.u32 	%r74, %r71, 24, 8;
	bfe.u32 	%r75, %r71, 16, 8;
	bfe.u32 	%r76, %r71, 8, 8;
	bfe.u32 	%r77, %r71, 0, 8;
	cvt.u64.u32 	%rd332, %r77;
	shl.b64 	%rd333, %rd332, 56;
	cvt.u64.u32 	%rd334, %r76;
	shl.b64 	%rd335, %rd334, 48;
	and.b64  	%rd336, %rd335, 71776119061217280;
	or.b64  	%rd337, %rd336, %rd333;
	cvt.u64.u32 	%rd338, %r75;
	shl.b64 	%rd339, %rd338, 40;
	and.b64  	%rd340, %rd339, 280375465082880;
	or.b64  	%rd341, %rd337, %rd340;
	cvt.u64.u32 	%rd342, %r74;
	shl.b64 	%rd343, %rd342, 32;
	and.b64  	%rd344, %rd343, 1095216660480;
	or.b64  	%rd345, %rd341, %rd344;
	bfe.u32 	%r78, %r72, 0, 8;
	mul.wide.u32 	%rd346, %r78, 16777216;
	or.b64  	%rd347, %rd345, %rd346;
	bfe.u32 	%r79, %r72, 8, 8;
	mul.wide.u32 	%rd348, %r79, 65536;
	or.b64  	%rd349, %rd347, %rd348;
	bfe.u32 	%r80, %r72, 16, 8;
	mul.wide.u32 	%rd350, %r80, 256;
	or.b64  	%rd351, %rd349, %rd350;
	cvt.u64.u32 	%rd352, %r73;
	and.b64  	%rd353, %rd352, 255;
	or.b64  	%rd354, %rd351, %rd353;
	st.local.v2.u64 	[%rd1+48], {%rd331, %rd354};
	ld.local.v2.b32 	{%r81, %r82}, [%rd2+64];
	bfe.u32 	%r83, %r82, 24, 8;
	bfe.u32 	%r84, %r81, 24, 8;
	bfe.u32 	%r85, %r81, 16, 8;
	bfe.u32 	%r86, %r81, 8, 8;
	bfe.u32 	%r87, %r81, 0, 8;
	cvt.u64.u32 	%rd355, %r87;
	shl.b64 	%rd356, %rd355, 56;
	cvt.u64.u32 	%rd357, %r86;
	shl.b64 	%rd358, %rd357, 48;
	and.b64  	%rd359, %rd358, 71776119061217280;
	or.b64  	%rd360, %rd359, %rd356;
	cvt.u64.u32 	%rd361, %r85;
	shl.b64 	%rd362, %rd361, 40;
	and.b64  	%rd363, %rd362, 280375465082880;
	or.b64  	%rd364, %rd360, %rd363;
	cvt.u64.u32 	%rd365, %r84;
	shl.b64 	%rd366, %rd365, 32;
	and.b64  	%rd367, %rd366, 1095216660480;
	or.b64  	%rd368, %rd364, %rd367;
	bfe.u32 	%r88, %r82, 0, 8;
	mul.wide.u32 	%rd369, %r88, 16777216;
	or.b64  	%rd370, %rd368, %rd369;
	bfe.u32 	%r89, %r82, 8, 8;
	mul.wide.u32 	%rd371, %r89, 65536;
	or.b64  	%rd372, %rd370, %rd371;
	bfe.u32 	%r90, %r82, 16, 8;
	mul.wide.u32 	%rd373, %r90, 256;
	or.b64  	%rd374, %rd372, %rd373;
	cvt.u64.u32 	%rd375, %r83;
	and.b64  	%rd376, %rd375, 255;
	or.b64  	%rd377, %rd374, %rd376;
	ld.local.v2.b32 	{%r91, %r92}, [%rd2+72];
	bfe.u32 	%r93, %r92, 24, 8;
	bfe.u32 	%r94, %r91, 24, 8;
	bfe.u32 	%r95, %r91, 16, 8;
	bfe.u32 	%r96, %r91, 8, 8;
	bfe.u32 	%r97, %r91, 0, 8;
	cvt.u64.u32 	%rd378, %r97;
	shl.b64 	%rd379, %rd378, 56;
	cvt.u64.u32 	%rd380, %r96;
	shl.b64 	%rd381, %rd380, 48;
	and.b64  	%rd382, %rd381, 71776119061217280;
	or.b64  	%rd383, %rd382, %rd379;
	cvt.u64.u32 	%rd384, %r95;
	shl.b64 	%rd385, %rd384, 40;
	and.b64  	%rd386, %rd385, 280375465082880;
	or.b64  	%rd387, %rd383, %rd386;
	cvt.u64.u32 	%rd388, %r94;
	shl.b64 	%rd389, %rd388, 32;
	and.b64  	%rd390, %rd389, 1095216660480;
	or.b64  	%rd391, %rd387, %rd390;
	bfe.u32 	%r98, %r92, 0, 8;
	mul.wide.u32 	%rd392, %r98, 16777216;
	or.b64  	%rd393, %rd391, %rd392;
	bfe.u32 	%r99, %r92, 8, 8;
	mul.wide.u32 	%rd394, %r99, 65536;
	or.b64  	%rd395, %rd393, %rd394;
	bfe.u32 	%r100, %r92, 16, 8;
	mul.wide.u32 	%rd396, %r100, 256;
	or.b64  	%rd397, %rd395, %rd396;
	cvt.u64.u32 	%rd398, %r93;
	and.b64  	%rd399, %rd398, 255;
	or.b64  	%rd400, %rd397, %rd399;
	st.local.v2.u64 	[%rd1+64], {%rd377, %rd400};
	ld.local.v2.b32 	{%r101, %r102}, [%rd2+80];
	bfe.u32 	%r103, %r102, 24, 8;
	bfe.u32 	%r104, %r101, 24, 8;
	bfe.u32 	%r105, %r101, 16, 8;
	bfe.u32 	%r106, %r101, 8, 8;
	bfe.u32 	%r107, %r101, 0, 8;
	cvt.u64.u32 	%rd401, %r107;
	shl.b64 	%rd402, %rd401, 56;
	cvt.u64.u32 	%rd403, %r106;
	shl.b64 	%rd404, %rd403, 48;
	and.b64  	%rd405, %rd404, 71776119061217280;
	or.b64  	%rd406, %rd405, %rd402;
	cvt.u64.u32 	%rd407, %r105;
	shl.b64 	%rd408, %rd407, 40;
	and.b64  	%rd409, %rd408, 280375465082880;
	or.b64  	%rd410, %rd406, %rd409;
	cvt.u64.u32 	%rd411, %r104;
	shl.b64 	%rd412, %rd411, 32;
	and.b64  	%rd413, %rd412, 1095216660480;
	or.b64  	%rd414, %rd410, %rd413;
	bfe.u32 	%r108, %r102, 0, 8;
	mul.wide.u32 	%rd415, %r108, 16777216;
	or.b64  	%rd416, %rd414, %rd415;
	bfe.u32 	%r109, %r102, 8, 8;
	mul.wide.u32 	%rd417, %r109, 65536;
	or.b64  	%rd418, %rd416, %rd417;
	bfe.u32 	%r110, %r102, 16, 8;
	mul.wide.u32 	%rd419, %r110, 256;
	or.b64  	%rd420, %rd418, %rd419;
	cvt.u64.u32 	%rd421, %r103;
	and.b64  	%rd422, %rd421, 255;
	or.b64  	%rd423, %rd420, %rd422;
	ld.local.v2.b32 	{%r111, %r112}, [%rd2+88];
	bfe.u32 	%r113, %r112, 24, 8;
	bfe.u32 	%r114, %r111, 24, 8;
	bfe.u32 	%r115, %r111, 16, 8;
	bfe.u32 	%r116, %r111, 8, 8;
	bfe.u32 	%r117, %r111, 0, 8;
	cvt.u64.u32 	%rd424, %r117;
	shl.b64 	%rd425, %rd424, 56;
	cvt.u64.u32 	%rd426, %r116;
	shl.b64 	%rd427, %rd426, 48;
	and.b64  	%rd428, %rd427, 71776119061217280;
	or.b64  	%rd429, %rd428, %rd425;
	cvt.u64.u32 	%rd430, %r115;
	shl.b64 	%rd431, %rd430, 40;
	and.b64  	%rd432, %rd431, 280375465082880;
	or.b64  	%rd433, %rd429, %rd432;
	cvt.u64.u32 	%rd434, %r114;
	shl.b64 	%rd435, %rd434, 32;
	and.b64  	%rd436, %rd435, 1095216660480;
	or.b64  	%rd437, %rd433, %rd436;
	bfe.u32 	%r118, %r112, 0, 8;
	mul.wide.u32 	%rd438, %r118, 16777216;
	or.b64  	%rd439, %rd437, %rd438;
	bfe.u32 	%r119, %r112, 8, 8;
	mul.wide.u32 	%rd440, %r119, 65536;
	or.b64  	%rd441, %rd439, %rd440;
	bfe.u32 	%r120, %r112, 16, 8;
	mul.wide.u32 	%rd442, %r120, 256;
	or.b64  	%rd443, %rd441, %rd442;
	cvt.u64.u32 	%rd444, %r113;
	and.b64  	%rd445, %rd444, 255;
	or.b64  	%rd446, %rd443, %rd445;
	st.local.v2.u64 	[%rd1+80], {%rd423, %rd446};
	ld.local.v2.b32 	{%r121, %r122}, [%rd2+96];
	bfe.u32 	%r123, %r122, 24, 8;
	bfe.u32 	%r124, %r121, 24, 8;
	bfe.u32 	%r125, %r121, 16, 8;
	bfe.u32 	%r126, %r121, 8, 8;
	bfe.u32 	%r127, %r121, 0, 8;
	cvt.u64.u32 	%rd447, %r127;
	shl.b64 	%rd448, %rd447, 56;
	cvt.u64.u32 	%rd449, %r126;
	shl.b64 	%rd450, %rd449, 48;
	and.b64  	%rd451, %rd450, 71776119061217280;
	or.b64  	%rd452, %rd451, %rd448;
	cvt.u64.u32 	%rd453, %r125;
	shl.b64 	%rd454, %rd453, 40;
	and.b64  	%rd455, %rd454, 280375465082880;
	or.b64  	%rd456, %rd452, %rd455;
	cvt.u64.u32 	%rd457, %r124;
	shl.b64 	%rd458, %rd457, 32;
	and.b64  	%rd459, %rd458, 1095216660480;
	or.b64  	%rd460, %rd456, %rd459;
	bfe.u32 	%r128, %r122, 0, 8;
	mul.wide.u32 	%rd461, %r128, 16777216;
	or.b64  	%rd462, %rd460, %rd461;
	bfe.u32 	%r129, %r122, 8, 8;
	mul.wide.u32 	%rd463, %r129, 65536;
	or.b64  	%rd464, %rd462, %rd463;
	bfe.u32 	%r130, %r122, 16, 8;
	mul.wide.u32 	%rd465, %r130, 256;
	or.b64  	%rd466, %rd464, %rd465;
	cvt.u64.u32 	%rd467, %r123;
	and.b64  	%rd468, %rd467, 255;
	or.b64  	%rd469, %rd466, %rd468;
	ld.local.v2.b32 	{%r131, %r132}, [%rd2+104];
	bfe.u32 	%r133, %r132, 24, 8;
	bfe.u32 	%r134, %r131, 24, 8;
	bfe.u32 	%r135, %r131, 16, 8;
	bfe.u32 	%r136, %r131, 8, 8;
	bfe.u32 	%r137, %r131, 0, 8;
	cvt.u64.u32 	%rd470, %r137;
	shl.b64 	%rd471, %rd470, 56;
	cvt.u64.u32 	%rd472, %r136;
	shl.b64 	%rd473, %rd472, 48;
	and.b64  	%rd474, %rd473, 71776119061217280;
	or.b64  	%rd475, %rd474, %rd471;
	cvt.u64.u32 	%rd476, %r135;
	shl.b64 	%rd477, %rd476, 40;
	and.b64  	%rd478, %rd477, 280375465082880;
	or.b64  	%rd479, %rd475, %rd478;
	cvt.u64.u32 	%rd480, %r134;
	shl.b64 	%rd481, %rd480, 32;
	and.b64  	%rd482, %rd481, 1095216660480;
	or.b64  	%rd483, %rd479, %rd482;
	bfe.u32 	%r138, %r132, 0, 8;
	mul.wide.u32 	%rd484, %r138, 16777216;
	or.b64  	%rd485, %rd483, %rd484;
	bfe.u32 	%r139, %r132, 8, 8;
	mul.wide.u32 	%rd486, %r139, 65536;
	or.b64  	%rd487, %rd485, %rd486;
	bfe.u32 	%r140, %r132, 16, 8;
	mul.wide.u32 	%rd488, %r140, 256;
	or.b64  	%rd489, %rd487, %rd488;
	cvt.u64.u32 	%rd490, %r133;
	and.b64  	%rd491, %rd490, 255;
	or.b64  	%rd492, %rd489, %rd491;
	st.local.v2.u64 	[%rd1+96], {%rd469, %rd492};
	ld.local.v2.b32 	{%r141, %r142}, [%rd2+112];
	bfe.u32 	%r143, %r142, 24, 8;
	bfe.u32 	%r144, %r141, 24, 8;
	bfe.u32 	%r145, %r141, 16, 8;
	bfe.u32 	%r146, %r141, 8, 8;
	bfe.u32 	%r147, %r141, 0, 8;
	cvt.u64.u32 	%rd493, %r147;
	shl.b64 	%rd494, %rd493, 56;
	cvt.u64.u32 	%rd495, %r146;
	shl.b64 	%rd496, %rd495, 48;
	and.b64  	%rd497, %rd496, 71776119061217280;
	or.b64  	%rd498, %rd497, %rd494;
	cvt.u64.u32 	%rd499, %r145;
	shl.b64 	%rd500, %rd499, 40;
	and.b64  	%rd501, %rd500, 280375465082880;
	or.b64  	%rd502, %rd498, %rd501;
	cvt.u64.u32 	%rd503, %r144;
	shl.b64 	%rd504, %rd503, 32;
	and.b64  	%rd505, %rd504, 1095216660480;
	or.b64  	%rd506, %rd502, %rd505;
	bfe.u32 	%r148, %r142, 0, 8;
	mul.wide.u32 	%rd507, %r148, 16777216;
	or.b64  	%rd508, %rd506, %rd507;
	bfe.u32 	%r149, %r142, 8, 8;
	mul.wide.u32 	%rd509, %r149, 65536;
	or.b64  	%rd510, %rd508, %rd509;
	bfe.u32 	%r150, %r142, 16, 8;
	mul.wide.u32 	%rd511, %r150, 256;
	or.b64  	%rd512, %rd510, %rd511;
	cvt.u64.u32 	%rd513, %r143;
	and.b64  	%rd514, %rd513, 255;
	or.b64  	%rd1592, %rd512, %rd514;
	ld.local.v2.b32 	{%r151, %r152}, [%rd2+120];
	bfe.u32 	%r153, %r152, 24, 8;
	bfe.u32 	%r154, %r151, 24, 8;
	bfe.u32 	%r155, %r151, 16, 8;
	bfe.u32 	%r156, %r151, 8, 8;
	bfe.u32 	%r157, %r151, 0, 8;
	cvt.u64.u32 	%rd515, %r157;
	shl.b64 	%rd516, %rd515, 56;
	cvt.u64.u32 	%rd517, %r156;
	shl.b64 	%rd518, %rd517, 48;
	and.b64  	%rd519, %rd518, 71776119061217280;
	or.b64  	%rd520, %rd519, %rd516;
	cvt.u64.u32 	%rd521, %r155;
	shl.b64 	%rd522, %rd521, 40;
	and.b64  	%rd523, %rd522, 280375465082880;
	or.b64  	%rd524, %rd520, %rd523;
	cvt.u64.u32 	%rd525, %r154;
	shl.b64 	%rd526, %rd525, 32;
	and.b64  	%rd527, %rd526, 1095216660480;
	or.b64  	%rd528, %rd524, %rd527;
	bfe.u32 	%r158, %r152, 0, 8;
	mul.wide.u32 	%rd529, %r158, 16777216;
	or.b64  	%rd530, %rd528, %rd529;
	bfe.u32 	%r159, %r152, 8, 8;
	mul.wide.u32 	%rd531, %r159, 65536;
	or.b64  	%rd532, %rd530, %rd531;
	bfe.u32 	%r160, %r152, 16, 8;
	mul.wide.u32 	%rd533, %r160, 256;
	or.b64  	%rd534, %rd532, %rd533;
	cvt.u64.u32 	%rd535, %r153;
	and.b64  	%rd536, %rd535, 255;
	or.b64  	%rd1590, %rd534, %rd536;
	st.local.v2.u64 	[%rd1+112], {%rd1592, %rd1590};
	mov.b64 	%rd1589, 0;
$L__BB0_4:
	mov.b64 	{%r161, %r162}, %rd1592;
	shf.l.wrap.b32 	%r163, %r162, %r161, 13;
	shf.l.wrap.b32 	%r164, %r161, %r162, 13;
	mov.b64 	%rd537, {%r164, %r163};
	shf.l.wrap.b32 	%r165, %r161, %r162, 3;
	shf.l.wrap.b32 	%r166, %r162, %r161, 3;
	mov.b64 	%rd538, {%r166, %r165};
	xor.b64  	%rd539, %rd537, %rd538;
	shr.u64 	%rd540, %rd1592, 6;
	xor.b64  	%rd541, %rd539, %rd540;
	add.s64 	%rd542, %rd1, %rd1589;
	ld.local.u64 	%rd543, [%rd542+72];
	add.s64 	%rd544, %rd541, %rd543;
	ld.local.u64 	%rd545, [%rd542+8];
	mov.b64 	{%r167, %r168}, %rd545;
	shf.l.wrap.b32 	%r169, %r168, %r167, 31;
	shf.l.wrap.b32 	%r170, %r167, %r168, 31;
	mov.b64 	%rd546, {%r170, %r169};
	shf.l.wrap.b32 	%r171, %r168, %r167, 24;
	shf.l.wrap.b32 	%r172, %r167, %r168, 24;
	mov.b64 	%rd547, {%r172, %r171};
	xor.b64  	%rd548, %rd546, %rd547;
	shr.u64 	%rd549, %rd545, 7;
	xor.b64  	%rd550, %rd548, %rd549;
	add.s64 	%rd551, %rd544, %rd1591;
	add.s64 	%rd1592, %rd551, %rd550;
	mov.b64 	{%r173, %r174}, %rd1590;
	shf.l.wrap.b32 	%r175, %r174, %r173, 13;
	shf.l.wrap.b32 	%r176, %r173, %r174, 13;
	mov.b64 	%rd552, {%r176, %r175};
	shf.l.wrap.b32 	%r177, %r173, %r174, 3;
	shf.l.wrap.b32 	%r178, %r174, %r173, 3;
	mov.b64 	%rd553, {%r178, %r177};
	xor.b64  	%rd554, %rd552, %rd553;
	shr.u64 	%rd555, %rd1590, 6;
	xor.b64  	%rd556, %rd554, %rd555;
	ld.local.u64 	%rd557, [%rd542+80];
	add.s64 	%rd558, %rd556, %rd557;
	ld.local.u64 	%rd1591, [%rd542+16];
	mov.b64 	{%r179, %r180}, %rd1591;
	shf.l.wrap.b32 	%r181, %r180, %r179, 31;
	shf.l.wrap.b32 	%r182, %r179, %r180, 31;
	mov.b64 	%rd559, {%r182, %r181};
	shf.l.wrap.b32 	%r183, %r180, %r179, 24;
	shf.l.wrap.b32 	%r184, %r179, %r180, 24;
	mov.b64 	%rd560, {%r184, %r183};
	xor.b64  	%rd561, %rd559, %rd560;
	shr.u64 	%rd562, %rd1591, 7;
	xor.b64  	%rd563, %rd561, %rd562;
	add.s64 	%rd564, %rd558, %rd545;
	add.s64 	%rd1590, %rd564, %rd563;
	st.local.v2.u64 	[%rd542+128], {%rd1592, %rd1590};
	add.s64 	%rd1589, %rd1589, 16;
	setp.ne.s64 	%p3, %rd1589, 512;
	@%p3 bra 	$L__BB0_4;
	ld.local.u64 	%rd17, [%rd2+152];
	ld.local.u64 	%rd18, [%rd2+160];
	ld.local.u64 	%rd19, [%rd2+168];
	ld.local.u64 	%rd20, [%rd2+176];
	ld.local.u64 	%rd21, [%rd2+184];
	ld.local.u64 	%rd22, [%rd2+192];
	ld.local.u64 	%rd23, [%rd2+200];
	ld.local.u64 	%rd24, [%rd2+208];
	mov.b64 	%rd1593, 0;
	mov.u64 	%rd1594, %rd17;
	mov.u64 	%rd1595, %rd18;
	mov.u64 	%rd1596, %rd19;
	mov.u64 	%rd1597, %rd20;
	mov.u64 	%rd1598, %rd21;
	mov.u64 	%rd1599, %rd22;
	mov.u64 	%rd1600, %rd23;
	mov.u64 	%rd1601, %rd24;
$L__BB0_6:
	mov.u64 	%rd32, %rd1599;
	mov.u64 	%rd31, %rd1598;
	mov.u64 	%rd28, %rd1595;
	mov.u64 	%rd27, %rd1594;
	mov.b64 	{%r185, %r186}, %rd31;
	shf.l.wrap.b32 	%r187, %r186, %r185, 18;
	shf.l.wrap.b32 	%r188, %r185, %r186, 18;
	mov.b64 	%rd566, {%r188, %r187};
	shf.l.wrap.b32 	%r189, %r186, %r185, 14;
	shf.l.wrap.b32 	%r190, %r185, %r186, 14;
	mov.b64 	%rd567, {%r190, %r189};
	xor.b64  	%rd568, %rd566, %rd567;
	shf.l.wrap.b32 	%r191, %r185, %r186, 23;
	shf.l.wrap.b32 	%r192, %r186, %r185, 23;
	mov.b64 	%rd569, {%r192, %r191};
	xor.b64  	%rd570, %rd568, %rd569;
	and.b64  	%rd571, %rd31, %rd32;
	not.b64 	%rd572, %rd31;
	and.b64  	%rd573, %rd1600, %rd572;
	or.b64  	%rd574, %rd571, %rd573;
	shl.b64 	%rd575, %rd1593, 3;
	mov.u64 	%rd576, sha512_dev_k;
	add.s64 	%rd577, %rd576, %rd575;
	ld.const.u64 	%rd578, [%rd577];
	add.s64 	%rd579, %rd1, %rd575;
	ld.local.v2.u64 	{%rd580, %rd581}, [%rd579];
	add.s64 	%rd582, %rd570, %rd574;
	add.s64 	%rd583, %rd582, %rd1601;
	add.s64 	%rd584, %rd583, %rd578;
	add.s64 	%rd585, %rd584, %rd580;
	mov.b64 	{%r193, %r194}, %rd27;
	shf.l.wrap.b32 	%r195, %r194, %r193, 4;
	shf.l.wrap.b32 	%r196, %r193, %r194, 4;
	mov.b64 	%rd586, {%r196, %r195};
	shf.l.wrap.b32 	%r197, %r193, %r194, 30;
	shf.l.wrap.b32 	%r198, %r194, %r193, 30;
	mov.b64 	%rd587, {%r198, %r197};
	xor.b64  	%rd588, %rd586, %rd587;
	shf.l.wrap.b32 	%r199, %r193, %r194, 25;
	shf.l.wrap.b32 	%r200, %r194, %r193, 25;
	mov.b64 	%rd589, {%r200, %r199};
	xor.b64  	%rd590, %rd588, %rd589;
	xor.b64  	%rd591, %rd28, %rd1596;
	and.b64  	%rd592, %rd27, %rd591;
	and.b64  	%rd593, %rd28, %rd1596;
	xor.b64  	%rd594, %rd592, %rd593;
	add.s64 	%rd595, %rd590, %rd594;
	add.s64 	%rd1599, %rd585, %rd1597;
	add.s64 	%rd1595, %rd595, %rd585;
	mov.b64 	{%r201, %r202}, %rd1599;
	shf.l.wrap.b32 	%r203, %r202, %r201, 18;
	shf.l.wrap.b32 	%r204, %r201, %r202, 18;
	mov.b64 	%rd596, {%r204, %r203};
	shf.l.wrap.b32 	%r205, %r202, %r201, 14;
	shf.l.wrap.b32 	%r206, %r201, %r202, 14;
	mov.b64 	%rd597, {%r206, %r205};
	xor.b64  	%rd598, %rd596, %rd597;
	shf.l.wrap.b32 	%r207, %r201, %r202, 23;
	shf.l.wrap.b32 	%r208, %r202, %r201, 23;
	mov.b64 	%rd599, {%r208, %r207};
	xor.b64  	%rd600, %rd598, %rd599;
	and.b64  	%rd601, %rd1599, %rd31;
	not.b64 	%rd602, %rd1599;
	and.b64  	%rd603, %rd32, %rd602;
	or.b64  	%rd604, %rd601, %rd603;
	ld.const.u64 	%rd605, [%rd577+8];
	add.s64 	%rd606, %rd600, %rd604;
	add.s64 	%rd607, %rd606, %rd1600;
	add.s64 	%rd608, %rd607, %rd605;
	add.s64 	%rd609, %rd608, %rd581;
	mov.b64 	{%r209, %r210}, %rd1595;
	shf.l.wrap.b32 	%r211, %r210, %r209, 4;
	shf.l.wrap.b32 	%r212, %r209, %r210, 4;
	mov.b64 	%rd610, {%r212, %r211};
	shf.l.wrap.b32 	%r213, %r209, %r210, 30;
	shf.l.wrap.b32 	%r214, %r210, %r209, 30;
	mov.b64 	%rd611, {%r214, %r213};
	xor.b64  	%rd612, %rd610, %rd611;
	shf.l.wrap.b32 	%r215, %r209, %r210, 25;
	shf.l.wrap.b32 	%r216, %r210, %r209, 25;
	mov.b64 	%rd613, {%r216, %r215};
	xor.b64  	%rd614, %rd612, %rd613;
	xor.b64  	%rd615, %rd27, %rd28;
	and.b64  	%rd616, %rd1595, %rd615;
	and.b64  	%rd617, %rd27, %rd28;
	xor.b64  	%rd618, %rd616, %rd617;
	add.s64 	%rd619, %rd614, %rd618;
	add.s64 	%rd1598, %rd609, %rd1596;
	add.s64 	%rd1594, %rd619, %rd609;
	add.s64 	%rd1593, %rd1593, 2;
	setp.ne.s64 	%p4, %rd1593, 80;
	mov.u64 	%rd1596, %rd27;
	mov.u64 	%rd1597, %rd28;
	mov.u64 	%rd1600, %rd31;
	mov.u64 	%rd1601, %rd32;
	@%p4 bra 	$L__BB0_6;
	add.s64 	%rd620, %rd17, %rd1594;
	st.local.u64 	[%rd2+152], %rd620;
	add.s64 	%rd621, %rd18, %rd1595;
	st.local.u64 	[%rd2+160], %rd621;
	add.s64 	%rd622, %rd19, %rd27;
	st.local.u64 	[%rd2+168], %rd622;
	add.s64 	%rd623, %rd20, %rd28;
	st.local.u64 	[%rd2+176], %rd623;
	add.s64 	%rd624, %rd21, %rd1598;
	st.local.u64 	[%rd2+184], %rd624;
	add.s64 	%rd625, %rd22, %rd1599;
	st.local.u64 	[%rd2+192], %rd625;
	add.s64 	%rd626, %rd23, %rd31;
	st.local.u64 	[%rd2+200], %rd626;
	add.s64 	%rd627, %rd24, %rd32;
	st.local.u64 	[%rd2+208], %rd627;
	ld.local.u64 	%rd628, [%rd2+136];
	add.s64 	%rd629, %rd628, 1024;
	st.local.u64 	[%rd2+136], %rd629;
	setp.lt.u64 	%p5, %rd628, -1024;
	@%p5 bra 	$L__BB0_9;
	ld.local.u64 	%rd630, [%rd2+144];
	add.s64 	%rd631, %rd630, 1;
	st.local.u64 	[%rd2+144], %rd631;
$L__BB0_9:
	mov.b64 	%rd1587, 0;
	st.local.u64 	[%rd2+128], %rd1587;
$L__BB0_10:
	ld.param.u64 	%rd1585, [_Z13sha512_kernelPKhmPh_param_1];
	add.s64 	%rd1588, %rd1588, 1;
	setp.ne.s64 	%p6, %rd1588, %rd1585;
	@%p6 bra 	$L__BB0_2;
	ld.local.u64 	%rd1603, [%rd2+136];
$L__BB0_12:
	shl.b64 	%rd633, %rd1587, 3;
	add.s64 	%rd634, %rd1603, %rd633;
	setp.ge.u64 	%p7, %rd634, %rd1603;
	st.local.u64 	[%rd2+136], %rd634;
	@%p7 bra 	$L__BB0_14;
	ld.local.u64 	%rd635, [%rd2+144];
	add.s64 	%rd636, %rd635, 1;
	st.local.u64 	[%rd2+144], %rd636;
$L__BB0_14:
	setp.gt.u64 	%p8, %rd1587, 111;
	@%p8 bra 	$L__BB0_29;
	add.s64 	%rd1098, %rd2, %rd1587;
	mov.b16 	%rs7, 128;
	st.local.u8 	[%rd1098], %rs7;
	setp.eq.s64 	%p20, %rd1587, 111;
	@%p20 bra 	$L__BB0_48;
	sub.s64 	%rd44, 111, %rd1587;
	and.b64  	%rd45, %rd44, 15;
	add.s64 	%rd1099, %rd1587, -96;
	setp.lt.u64 	%p21, %rd1099, 15;
	add.s64 	%rd1628, %rd1587, 1;
	@%p21 bra 	$L__BB0_20;
	and.b64  	%rd1605, %rd44, 112;
$L__BB0_18:
	.pragma "nounroll";
	add.s64 	%rd1100, %rd2, %rd1587;
	mov.b16 	%rs8, 0;
	st.local.u8 	[%rd1100+1], %rs8;
	st.local.u8 	[%rd1100+2], %rs8;
	st.local.u8 	[%rd1100+3], %rs8;
	st.local.u8 	[%rd1100+4], %rs8;
	st.local.u8 	[%rd1100+5], %rs8;
	st.local.u8 	[%rd1100+6], %rs8;
	st.local.u8 	[%rd1100+7], %rs8;
	st.local.u8 	[%rd1100+8], %rs8;
	st.local.u8 	[%rd1100+9], %rs8;
	st.local.u8 	[%rd1100+10], %rs8;
	st.local.u8 	[%rd1100+11], %rs8;
	st.local.u8 	[%rd1100+12], %rs8;
	st.local.u8 	[%rd1100+13], %rs8;
	st.local.u8 	[%rd1100+14], %rs8;
	st.local.u8 	[%rd1100+15], %rs8;
	st.local.u8 	[%rd1100+16], %rs8;
	add.s64 	%rd1587, %rd1587, 16;
	add.s64 	%rd1605, %rd1605, -16;
	setp.eq.s64 	%p22, %rd1605, 0;
	@%p22 bra 	$L__BB0_19;
	bra.uni 	$L__BB0_18;
$L__BB0_19:
	add.s64 	%rd1628, %rd1587, 1;
$L__BB0_20:
	setp.eq.s64 	%p23, %rd45, 0;
	@%p23 bra 	$L__BB0_48;
	and.b64  	%rd108, %rd44, 7;
	setp.lt.u64 	%p24, %rd45, 8;
	@%p24 bra 	$L__BB0_23;
	add.s64 	%rd1101, %rd2, %rd1628;
	mov.b16 	%rs9, 0;
	st.local.u8 	[%rd1101], %rs9;
	st.local.u8 	[%rd1101+1], %rs9;
	st.local.u8 	[%rd1101+2], %rs9;
	st.local.u8 	[%rd1101+3], %rs9;
	st.local.u8 	[%rd1101+4], %rs9;
	st.local.u8 	[%rd1101+5], %rs9;
	st.local.u8 	[%rd1101+6], %rs9;
	st.local.u8 	[%rd1101+7], %rs9;
	add.s64 	%rd1628, %rd1628, 8;
$L__BB0_23:
	setp.eq.s64 	%p25, %rd108, 0;
	@%p25 bra 	$L__BB0_48;
	and.b64  	%rd1630, %rd44, 3;
	setp.lt.u64 	%p26, %rd108, 4;
	@%p26 bra 	$L__BB0_26;
	add.s64 	%rd1102, %rd2, %rd1628;
	mov.b16 	%rs10, 0;
	st.local.u8 	[%rd1102], %rs10;
	st.local.u8 	[%rd1102+1], %rs10;
	st.local.u8 	[%rd1102+2], %rs10;
	st.local.u8 	[%rd1102+3], %rs10;
	add.s64 	%rd1628, %rd1628, 4;
$L__BB0_26:
	setp.eq.s64 	%p27, %rd1630, 0;
	@%p27 bra 	$L__BB0_48;
	add.s64 	%rd1631, %rd2, %rd1628;
$L__BB0_28:
	.pragma "nounroll";
	mov.b16 	%rs11, 0;
	st.local.u8 	[%rd1631], %rs11;
	add.s64 	%rd1631, %rd1631, 1;
	add.s64 	%rd1630, %rd1630, -1;
	setp.ne.s64 	%p28, %rd1630, 0;
	@%p28 bra 	$L__BB0_28;
	bra.uni 	$L__BB0_48;
$L__BB0_29:
	add.s64 	%rd637, %rd2, %rd1587;
	mov.b16 	%rs2, 128;
	st.local.u8 	[%rd637], %rs2;
	add.s64 	%rd1610, %rd1587, 1;
	setp.gt.u64 	%p9, %rd1610, 127;
	@%p9 bra 	$L__BB0_43;
	sub.s64 	%rd53, 127, %rd1587;
	and.b64  	%rd54, %rd53, 15;
	add.s64 	%rd638, %rd1587, -112;
	setp.lt.u64 	%p10, %rd638, 15;
	@%p10 bra 	$L__BB0_34;
	and.b64  	%rd1607, %rd53, -16;
$L__BB0_32:
	.pragma "nounroll";
	add.s64 	%rd639, %rd2, %rd1587;
	mov.b16 	%rs3, 0;
	st.local.u8 	[%rd639+1], %rs3;
	st.local.u8 	[%rd639+2], %rs3;
	st.local.u8 	[%rd639+3], %rs3;
	st.local.u8 	[%rd639+4], %rs3;
	st.local.u8 	[%rd639+5], %rs3;
	st.local.u8 	[%rd639+6], %rs3;
	st.local.u8 	[%rd639+7], %rs3;
	st.local.u8 	[%rd639+8], %rs3;
	st.local.u8 	[%rd639+9], %rs3;
	st.local.u8 	[%rd639+10], %rs3;
	st.local.u8 	[%rd639+11], %rs3;
	st.local.u8 	[%rd639+12], %rs3;
	st.local.u8 	[%rd639+13], %rs3;
	st.local.u8 	[%rd639+14], %rs3;
	st.local.u8 	[%rd639+15], %rs3;
	st.local.u8 	[%rd639+16], %rs3;
	add.s64 	%rd1587, %rd1587, 16;
	add.s64 	%rd1607, %rd1607, -16;
	setp.ne.s64 	%p11, %rd1607, 0;
	@%p11 bra 	$L__BB0_32;
	add.s64 	%rd1610, %rd1587, 1;
$L__BB0_34:
	setp.eq.s64 	%p12, %rd54, 0;
	@%p12 bra 	$L__BB0_43;
	and.b64  	%rd62, %rd53, 7;
	setp.lt.u64 	%p13, %rd54, 8;
	@%p13 bra 	$L__BB0_37;
	add.s64 	%rd640, %rd2, %rd1610;
	mov.b16 	%rs4, 0;
	st.local.u8 	[%rd640], %rs4;
	st.local.u8 	[%rd640+1], %rs4;
	st.local.u8 	[%rd640+2], %rs4;
	st.local.u8 	[%rd640+3], %rs4;
	st.local.u8 	[%rd640+4], %rs4;
	st.local.u8 	[%rd640+5], %rs4;
	st.local.u8 	[%rd640+6], %rs4;
	st.local.u8 	[%rd640+7], %rs4;
	add.s64 	%rd1610, %rd1610, 8;
$L__BB0_37:
	setp.eq.s64 	%p14, %rd62, 0;
	@%p14 bra 	$L__BB0_43;
	and.b64  	%rd1612, %rd53, 3;
	setp.lt.u64 	%p15, %rd62, 4;
	@%p15 bra 	$L__BB0_40;
	add.s64 	%rd641, %rd2, %rd1610;
	mov.b16 	%rs5, 0;
	st.local.u8 	[%rd641], %rs5;
	st.local.u8 	[%rd641+1], %rs5;
	st.local.u8 	[%rd641+2], %rs5;
	st.local.u8 	[%rd641+3], %rs5;
	add.s64 	%rd1610, %rd1610, 4;
$L__BB0_40:
	setp.eq.s64 	%p16, %rd1612, 0;
	@%p16 bra 	$L__BB0_43;
	add.s64 	%rd1613, %rd2, %rd1610;
$L__BB0_42:
	.pragma "nounroll";
	mov.b16 	%rs6, 0;
	st.local.u8 	[%rd1613], %rs6;
	add.s64 	%rd1613, %rd1613, 1;
	add.s64 	%rd1612, %rd1612, -1;
	setp.ne.s64 	%p17, %rd1612, 0;
	@%p17 bra 	$L__BB0_42;
$L__BB0_43:
	ld.local.v2.b32 	{%r217, %r218}, [%rd2];
	bfe.u32 	%r219, %r218, 24, 8;
	bfe.u32 	%r220, %r217, 24, 8;
	bfe.u32 	%r221, %r217, 16, 8;
	bfe.u32 	%r222, %r217, 8, 8;
	bfe.u32 	%r223, %r217, 0, 8;
	cvt.u64.u32 	%rd643, %r223;
	shl.b64 	%rd644, %rd643, 56;
	cvt.u64.u32 	%rd645, %r222;
	shl.b64 	%rd646, %rd645, 48;
	and.b64  	%rd647, %rd646, 71776119061217280;
	or.b64  	%rd648, %rd647, %rd644;
	cvt.u64.u32 	%rd649, %r221;
	shl.b64 	%rd650, %rd649, 40;
	and.b64  	%rd651, %rd650, 280375465082880;
	or.b64  	%rd652, %rd648, %rd651;
	cvt.u64.u32 	%rd653, %r220;
	shl.b64 	%rd654, %rd653, 32;
	and.b64  	%rd655, %rd654, 1095216660480;
	or.b64  	%rd656, %rd652, %rd655;
	bfe.u32 	%r224, %r218, 0, 8;
	mul.wide.u32 	%rd657, %r224, 16777216;
	or.b64  	%rd658, %rd656, %rd657;
	bfe.u32 	%r225, %r218, 8, 8;
	mul.wide.u32 	%rd659, %r225, 65536;
	or.b64  	%rd660, %rd658, %rd659;
	bfe.u32 	%r226, %r218, 16, 8;
	mul.wide.u32 	%rd661, %r226, 256;
	or.b64  	%rd662, %rd660, %rd661;
	cvt.u64.u32 	%rd663, %r219;
	and.b64  	%rd664, %rd663, 255;
	or.b64  	%rd1616, %rd662, %rd664;
	ld.local.v2.b32 	{%r227, %r228}, [%rd2+8];
	bfe.u32 	%r229, %r228, 24, 8;
	bfe.u32 	%r230, %r227, 24, 8;
	bfe.u32 	%r231, %r227, 16, 8;
	bfe.u32 	%r232, %r227, 8, 8;
	bfe.u32 	%r233, %r227, 0, 8;
	cvt.u64.u32 	%rd665, %r233;
	shl.b64 	%rd666, %rd665, 56;
	cvt.u64.u32 	%rd667, %r232;
	shl.b64 	%rd668, %rd667, 48;
	and.b64  	%rd669, %rd668, 71776119061217280;
	or.b64  	%rd670, %rd669, %rd666;
	cvt.u64.u32 	%rd671, %r231;
	shl.b64 	%rd672, %rd671, 40;
	and.b64  	%rd673, %rd672, 280375465082880;
	or.b64  	%rd674, %rd670, %rd673;
	cvt.u64.u32 	%rd675, %r230;
	shl.b64 	%rd676, %rd675, 32;
	and.b64  	%rd677, %rd676, 1095216660480;
	or.b64  	%rd678, %rd674, %rd677;
	bfe.u32 	%r234, %r228, 0, 8;
	mul.wide.u32 	%rd679, %r234, 16777216;
	or.b64  	%rd680, %rd678, %rd679;
	bfe.u32 	%r235, %r228, 8, 8;
	mul.wide.u32 	%rd681, %r235, 65536;
	or.b64  	%rd682, %rd680, %rd681;
	bfe.u32 	%r236, %r228, 16, 8;
	mul.wide.u32 	%rd683, %r236, 256;
	or.b64  	%rd684, %rd682, %rd683;
	cvt.u64.u32 	%rd685, %r229;
	and.b64  	%rd686, %rd685, 255;
	or.b64  	%rd687, %rd684, %rd686;
	st.local.v2.u64 	[%rd1], {%rd1616, %rd687};
	ld.local.v2.b32 	{%r237, %r238}, [%rd2+16];
	bfe.u32 	%r239, %r238, 24, 8;
	bfe.u32 	%r240, %r237, 24, 8;
	bfe.u32 	%r241, %r237, 16, 8;
	bfe.u32 	%r242, %r237, 8, 8;
	bfe.u32 	%r243, %r237, 0, 8;
	cvt.u64.u32 	%rd688, %r243;
	shl.b64 	%rd689, %rd688, 56;
	cvt.u64.u32 	%rd690, %r242;
	shl.b64 	%rd691, %rd690, 48;
	and.b64  	%rd692, %rd691, 71776119061217280;
	or.b64  	%rd693, %rd692, %rd689;
	cvt.u64.u32 	%rd694, %r241;
	shl.b64 	%rd695, %rd694, 40;
	and.b64  	%rd696, %rd695, 280375465082880;
	or.b64  	%rd697, %rd693, %rd696;
	cvt.u64.u32 	%rd698, %r240;
	shl.b64 	%rd699, %rd698, 32;
	and.b64  	%rd700, %rd699, 1095216660480;
	or.b64  	%rd701, %rd697, %rd700;
	bfe.u32 	%r244, %r238, 0, 8;
	mul.wide.u32 	%rd702, %r244, 16777216;
	or.b64  	%rd703, %rd701, %rd702;
	bfe.u32 	%r245, %r238, 8, 8;
	mul.wide.u32 	%rd704, %r245, 65536;
	or.b64  	%rd705, %rd703, %rd704;
	bfe.u32 	%r246, %r238, 16, 8;
	mul.wide.u32 	%rd706, %r246, 256;
	or.b64  	%rd707, %rd705, %rd706;
	cvt.u64.u32 	%rd708, %r239;
	and.b64  	%rd709, %rd708, 255;
	or.b64  	%rd710, %rd707, %rd709;
	ld.local.v2.b32 	{%r247, %r248}, [%rd2+24];
	bfe.u32 	%r249, %r248, 24, 8;
	bfe.u32 	%r250, %r247, 24, 8;
	bfe.u32 	%r251, %r247, 16, 8;
	bfe.u32 	%r252, %r247, 8, 8;
	bfe.u32 	%r253, %r247, 0, 8;
	cvt.u64.u32 	%rd711, %r253;
	shl.b64 	%rd712, %rd711, 56;
	cvt.u64.u32 	%rd713, %r252;
	shl.b64 	%rd714, %rd713, 48;
	and.b64  	%rd715, %rd714, 71776119061217280;
	or.b64  	%rd716, %rd715, %rd712;
	cvt.u64.u32 	%rd717, %r251;
	shl.b64 	%rd718, %rd717, 40;
	and.b64  	%rd719, %rd718, 280375465082880;
	or.b64  	%rd720, %rd716, %rd719;
	cvt.u64.u32 	%rd721, %r250;
	shl.b64 	%rd722, %rd721, 32;
	and.b64  	%rd723, %rd722, 1095216660480;
	or.b64  	%rd724, %rd720, %rd723;
	bfe.u32 	%r254, %r248, 0, 8;
	mul.wide.u32 	%rd725, %r254, 16777216;
	or.b64  	%rd726, %rd724, %rd725;
	bfe.u32 	%r255, %r248, 8, 8;
	mul.wide.u32 	%rd727, %r255, 65536;
	or.b64  	%rd728, %rd726, %rd727;
	bfe.u32 	%r256, %r248, 16, 8;
	mul.wide.u32 	%rd729, %r256, 256;
	or.b64  	%rd730, %rd728, %rd729;
	cvt.u64.u32 	%rd731, %r249;
	and.b64  	%rd732, %rd731, 255;
	or.b64  	%rd733, %rd730, %rd732;
	st.local.v2.u64 	[%rd1+16], {%rd710, %rd733};
	ld.local.v2.b32 	{%r257, %r258}, [%rd2+32];
	bfe.u32 	%r259, %r258, 24, 8;
	bfe.u32 	%r260, %r257, 24, 8;
	bfe.u32 	%r261, %r257, 16, 8;
	bfe.u32 	%r262, %r257, 8, 8;
	bfe.u32 	%r263, %r257, 0, 8;
	cvt.u64.u32 	%rd734, %r263;
	shl.b64 	%rd735, %rd734, 56;
	cvt.u64.u32 	%rd736, %r262;
	shl.b64 	%rd737, %rd736, 48;
	and.b64  	%rd738, %rd737, 71776119061217280;
	or.b64  	%rd739, %rd738, %rd735;
	cvt.u64.u32 	%rd740, %r261;
	shl.b64 	%rd741, %rd740, 40;
	and.b64  	%rd742, %rd741, 280375465082880;
	or.b64  	%rd743, %rd739, %rd742;
	cvt.u64.u32 	%rd744, %r260;
	shl.b64 	%rd745, %rd744, 32;
	and.b64  	%rd746, %rd745, 1095216660480;
	or.b64  	%rd747, %rd743, %rd746;
	bfe.u32 	%r264, %r258, 0, 8;
	mul.wide.u32 	%rd748, %r264, 16777216;
	or.b64  	%rd749, %rd747, %rd748;
	bfe.u32 	%r265, %r258, 8, 8;
	mul.wide.u32 	%rd750, %r265, 65536;
	or.b64  	%rd751, %rd749, %rd750;
	bfe.u32 	%r266, %r258, 16, 8;
	mul.wide.u32 	%rd752, %r266, 256;
	or.b64  	%rd753, %rd751, %rd752;
	cvt.u64.u32 	%rd754, %r259;
	and.b64  	%rd755, %rd754, 255;
	or.b64  	%rd756, %rd753, %rd755;
	ld.local.v2.b32 	{%r267, %r268}, [%rd2+40];
	bfe.u32 	%r269, %r268, 24, 8;
	bfe.u32 	%r270, %r267, 24, 8;
	bfe.u32 	%r271, %r267, 16, 8;
	bfe.u32 	%r272, %r267, 8, 8;
	bfe.u32 	%r273, %r267, 0, 8;
	cvt.u64.u32 	%rd757, %r273;
	shl.b64 	%rd758, %rd757, 56;
	cvt.u64.u32 	%rd759, %r272;
	shl.b64 	%rd760, %rd759, 48;
	and.b64  	%rd761, %rd760, 71776119061217280;
	or.b64  	%rd762, %rd761, %rd758;
	cvt.u64.u32 	%rd763, %r271;
	shl.b64 	%rd764, %rd763, 40;
	and.b64  	%rd765, %rd764, 280375465082880;
	or.b64  	%rd766, %rd762, %rd765;
	cvt.u64.u32 	%rd767, %r270;
	shl.b64 	%rd768, %rd767, 32;
	and.b64  	%rd769, %rd768, 1095216660480;
	or.b64  	%rd770, %rd766, %rd769;
	bfe.u32 	%r274, %r268, 0, 8;
	mul.wide.u32 	%rd771, %r274, 16777216;
	or.b64  	%rd772, %rd770, %rd771;
	bfe.u32 	%r275, %r268, 8, 8;
	mul.wide.u32 	%rd773, %r275, 65536;
	or.b64  	%rd774, %rd772, %rd773;
	bfe.u32 	%r276, %r268, 16, 8;
	mul.wide.u32 	%rd775, %r276, 256;
	or.b64  	%rd776, %rd774, %rd775;
	cvt.u64.u32 	%rd777, %r269;
	and.b64  	%rd778, %rd777, 255;
	or.b64  	%rd779, %rd776, %rd778;
	st.local.v2.u64 	[%rd1+32], {%rd756, %rd779};
	ld.local.v2.b32 	{%r277, %r278}, [%rd2+48];
	bfe.u32 	%r279, %r278, 24, 8;
	bfe.u32 	%r280, %r277, 24, 8;
	bfe.u32 	%r281, %r277, 16, 8;
	bfe.u32 	%r282, %r277, 8, 8;
	bfe.u32 	%r283, %r277, 0, 8;
	cvt.u64.u32 	%rd780, %r283;
	shl.b64 	%rd781, %rd780, 56;
	cvt.u64.u32 	%rd782, %r282;
	shl.b64 	%rd783, %rd782, 48;
	and.b64  	%rd784, %rd783, 71776119061217280;
	or.b64  	%rd785, %rd784, %rd781;
	cvt.u64.u32 	%rd786, %r281;
	shl.b64 	%rd787, %rd786, 40;
	and.b64  	%rd788, %rd787, 280375465082880;
	or.b64  	%rd789, %rd785, %rd788;
	cvt.u64.u32 	%rd790, %r280;
	shl.b64 	%rd791, %rd790, 32;
	and.b64  	%rd792, %rd791, 1095216660480;
	or.b64  	%rd793, %rd789, %rd792;
	bfe.u32 	%r284, %r278, 0, 8;
	mul.wide.u32 	%rd794, %r284, 16777216;
	or.b64  	%rd795, %rd793, %rd794;
	bfe.u32 	%r285, %r278, 8, 8;
	mul.wide.u32 	%rd796, %r285, 65536;
	or.b64  	%rd797, %rd795, %rd796;
	bfe.u32 	%r286, %r278, 16, 8;
	mul.wide.u32 	%rd798, %r286, 256;
	or.b64  	%rd799, %rd797, %rd798;
	cvt.u64.u32 	%rd800, %r279;
	and.b64  	%rd801, %rd800, 255;
	or.b64  	%rd802, %rd799, %rd801;
	ld.local.v2.b32 	{%r287, %r288}, [%rd2+56];
	bfe.u32 	%r289, %r288, 24, 8;
	bfe.u32 	%r290, %r287, 24, 8;
	bfe.u32 	%r291, %r287, 16, 8;
	bfe.u32 	%r292, %r287, 8, 8;
	bfe.u32 	%r293, %r287, 0, 8;
	cvt.u64.u32 	%rd803, %r293;
	shl.b64 	%rd804, %rd803, 56;
	cvt.u64.u32 	%rd805, %r292;
	shl.b64 	%rd806, %rd805, 48;
	and.b64  	%rd807, %rd806, 71776119061217280;
	or.b64  	%rd808, %rd807, %rd804;
	cvt.u64.u32 	%rd809, %r291;
	shl.b64 	%rd810, %rd809, 40;
	and.b64  	%rd811, %rd810, 280375465082880;
	or.b64  	%rd812, %rd808, %rd811;
	cvt.u64.u32 	%rd813, %r290;
	shl.b64 	%rd814, %rd813, 32;
	and.b64  	%rd815, %rd814, 1095216660480;
	or.b64  	%rd816, %rd812, %rd815;
	bfe.u32 	%r294, %r288, 0, 8;
	mul.wide.u32 	%rd817, %r294, 16777216;
	or.b64  	%rd818, %rd816, %rd817;
	bfe.u32 	%r295, %r288, 8, 8;
	mul.wide.u32 	%rd819, %r295, 65536;
	or.b64  	%rd820, %rd818, %rd819;
	bfe.u32 	%r296, %r288, 16, 8;
	mul.wide.u32 	%rd821, %r296, 256;
	or.b64  	%rd822, %rd820, %rd821;
	cvt.u64.u32 	%rd823, %r289;
	and.b64  	%rd824, %rd823, 255;
	or.b64  	%rd825, %rd822, %rd824;
	st.local.v2.u64 	[%rd1+48], {%rd802, %rd825};
	ld.local.v2.b32 	{%r297, %r298}, [%rd2+64];
	bfe.u32 	%r299, %r298, 24, 8;
	bfe.u32 	%r300, %r297, 24, 8;
	bfe.u32 	%r301, %r297, 16, 8;
	bfe.u32 	%r302, %r297, 8, 8;
	bfe.u32 	%r303, %r297, 0, 8;
	cvt.u64.u32 	%rd826, %r303;
	shl.b64 	%rd827, %rd826, 56;
	cvt.u64.u32 	%rd828, %r302;
	shl.b64 	%rd829, %rd828, 48;
	and.b64  	%rd830, %rd829, 71776119061217280;
	or.b64  	%rd831, %rd830, %rd827;
	cvt.u64.u32 	%rd832, %r301;
	shl.b64 	%rd833, %rd832, 40;
	and.b64  	%rd834, %rd833, 280375465082880;
	or.b64  	%rd835, %rd831, %rd834;
	cvt.u64.u32 	%rd836, %r300;
	shl.b64 	%rd837, %rd836, 32;
	and.b64  	%rd838, %rd837, 1095216660480;
	or.b64  	%rd839, %rd835, %rd838;
	bfe.u32 	%r304, %r298, 0, 8;
	mul.wide.u32 	%rd840, %r304, 16777216;
	or.b64  	%rd841, %rd839, %rd840;
	bfe.u32 	%r305, %r298, 8, 8;
	mul.wide.u32 	%rd842, %r305, 65536;
	or.b64  	%rd843, %rd841, %rd842;
	bfe.u32 	%r306, %r298, 16, 8;
	mul.wide.u32 	%rd844, %r306, 256;
	or.b64  	%rd845, %rd843, %rd844;
	cvt.u64.u32 	%rd846, %r299;
	and.b64  	%rd847, %rd846, 255;
	or.b64  	%rd848, %rd845, %rd847;
	ld.local.v2.b32 	{%r307, %r308}, [%rd2+72];
	bfe.u32 	%r309, %r308, 24, 8;
	bfe.u32 	%r310, %r307, 24, 8;
	bfe.u32 	%r311, %r307, 16, 8;
	bfe.u32 	%r312, %r307, 8, 8;
	bfe.u32 	%r313, %r307, 0, 8;
	cvt.u64.u32 	%rd849, %r313;
	shl.b64 	%rd850, %rd849, 56;
	cvt.u64.u32 	%rd851, %r312;
	shl.b64 	%rd852, %rd851, 48;
	and.b64  	%rd853, %rd852, 71776119061217280;
	or.b64  	%rd854, %rd853, %rd850;
	cvt.u64.u32 	%rd855, %r311;
	shl.b64 	%rd856, %rd855, 40;
	and.b64  	%rd857, %rd856, 280375465082880;
	or.b64  	%rd858, %rd854, %rd857;
	cvt.u64.u32 	%rd859, %r310;
	shl.b64 	%rd860, %rd859, 32;
	and.b64  	%rd861, %rd860, 1095216660480;
	or.b64  	%rd862, %rd858, %rd861;
	bfe.u32 	%r314, %r308, 0, 8;
	mul.wide.u32 	%rd863, %r314, 16777216;
	or.b64  	%rd864, %rd862, %rd863;
	bfe.u32 	%r315, %r308, 8, 8;
	mul.wide.u32 	%rd865, %r315, 65536;
	or.b64  	%rd866, %rd864, %rd865;
	bfe.u32 	%r316, %r308, 16, 8;
	mul.wide.u32 	%rd867, %r316, 256;
	or.b64  	%rd868, %rd866, %rd867;
	cvt.u64.u32 	%rd869, %r309;
	and.b64  	%rd870, %rd869, 255;
	or.b64  	%rd871, %rd868, %rd870;
	st.local.v2.u64 	[%rd1+64], {%rd848, %rd871};
	ld.local.v2.b32 	{%r317, %r318}, [%rd2+80];
	bfe.u32 	%r319, %r318, 24, 8;
	bfe.u32 	%r320, %r317, 24, 8;
	bfe.u32 	%r321, %r317, 16, 8;
	bfe.u32 	%r322, %r317, 8, 8;
	bfe.u32 	%r323, %r317, 0, 8;
	cvt.u64.u32 	%rd872, %r323;
	shl.b64 	%rd873, %rd872, 56;
	cvt.u64.u32 	%rd874, %r322;
	shl.b64 	%rd875, %rd874, 48;
	and.b64  	%rd876, %rd875, 71776119061217280;
	or.b64  	%rd877, %rd876, %rd873;
	cvt.u64.u32 	%rd878, %r321;
	shl.b64 	%rd879, %rd878, 40;
	and.b64  	%rd880, %rd879, 280375465082880;
	or.b64  	%rd881, %rd877, %rd880;
	cvt.u64.u32 	%rd882, %r320;
	shl.b64 	%rd883, %rd882, 32;
	and.b64  	%rd884, %rd883, 1095216660480;
	or.b64  	%rd885, %rd881, %rd884;
	bfe.u32 	%r324, %r318, 0, 8;
	mul.wide.u32 	%rd886, %r324, 16777216;
	or.b64  	%rd887, %rd885, %rd886;
	bfe.u32 	%r325, %r318, 8, 8;
	mul.wide.u32 	%rd888, %r325, 65536;
	or.b64  	%rd889, %rd887, %rd888;
	bfe.u32 	%r326, %r318, 16, 8;
	mul.wide.u32 	%rd890, %r326, 256;
	or.b64  	%rd891, %rd889, %rd890;
	cvt.u64.u32 	%rd892, %r319;
	and.b64  	%rd893, %rd892, 255;
	or.b64  	%rd894, %rd891, %rd893;
	ld.local.v2.b32 	{%r327, %r328}, [%rd2+88];
	bfe.u32 	%r329, %r328, 24, 8;
	bfe.u32 	%r330, %r327, 24, 8;
	bfe.u32 	%r331, %r327, 16, 8;
	bfe.u32 	%r332, %r327, 8, 8;
	bfe.u32 	%r333, %r327, 0, 8;
	cvt.u64.u32 	%rd895, %r333;
	shl.b64 	%rd896, %rd895, 56;
	cvt.u64.u32 	%rd897, %r332;
	shl.b64 	%rd898, %rd897, 48;
	and.b64  	%rd899, %rd898, 71776119061217280;
	or.b64  	%rd900, %rd899, %rd896;
	cvt.u64.u32 	%rd901, %r331;
	shl.b64 	%rd902, %rd901, 40;
	and.b64  	%rd903, %rd902, 280375465082880;
	or.b64  	%rd904, %rd900, %rd903;
	cvt.u64.u32 	%rd905, %r330;
	shl.b64 	%rd906, %rd905, 32;
	and.b64  	%rd907, %rd906, 1095216660480;
	or.b64  	%rd908, %rd904, %rd907;
	bfe.u32 	%r334, %r328, 0, 8;
	mul.wide.u32 	%rd909, %r334, 16777216;
	or.b64  	%rd910, %rd908, %rd909;
	bfe.u32 	%r335, %r328, 8, 8;
	mul.wide.u32 	%rd911, %r335, 65536;
	or.b64  	%rd912, %rd910, %rd911;
	bfe.u32 	%r336, %r328, 16, 8;
	mul.wide.u32 	%rd913, %r336, 256;
	or.b64  	%rd914, %rd912, %rd913;
	cvt.u64.u32 	%rd915, %r329;
	and.b64  	%rd916, %rd915, 255;
	or.b64  	%rd917, %rd914, %rd916;
	st.local.v2.u64 	[%rd1+80], {%rd894, %rd917};
	ld.local.v2.b32 	{%r337, %r338}, [%rd2+96];
	bfe.u32 	%r339, %r338, 24, 8;
	bfe.u32 	%r340, %r337, 24, 8;
	bfe.u32 	%r341, %r337, 16, 8;
	bfe.u32 	%r342, %r337, 8, 8;
	bfe.u32 	%r343, %r337, 0, 8;
	cvt.u64.u32 	%rd918, %r343;
	shl.b64 	%rd919, %rd918, 56;
	cvt.u64.u32 	%rd920, %r342;
	shl.b64 	%rd921, %rd920, 48;
	and.b64  	%rd922, %rd921, 71776119061217280;
	or.b64  	%rd923, %rd922, %rd919;
	cvt.u64.u32 	%rd924, %r341;
	shl.b64 	%rd925, %rd924, 40;
	and.b64  	%rd926, %rd925, 280375465082880;
	or.b64  	%rd927, %rd923, %rd926;
	cvt.u64.u32 	%rd928, %r340;
	shl.b64 	%rd929, %rd928, 32;
	and.b64  	%rd930, %rd929, 1095216660480;
	or.b64  	%rd931, %rd927, %rd930;
	bfe.u32 	%r344, %r338, 0, 8;
	mul.wide.u32 	%rd932, %r344, 16777216;
	or.b64  	%rd933, %rd931, %rd932;
	bfe.u32 	%r345, %r338, 8, 8;
	mul.wide.u32 	%rd934, %r345, 65536;
	or.b64  	%rd935, %rd933, %rd934;
	bfe.u32 	%r346, %r338, 16, 8;
	mul.wide.u32 	%rd936, %r346, 256;
	or.b64  	%rd937, %rd935, %rd936;
	cvt.u64.u32 	%rd938, %r339;
	and.b64  	%rd939, %rd938, 255;
	or.b64  	%rd940, %rd937, %rd939;
	ld.local.v2.b32 	{%r347, %r348}, [%rd2+104];
	bfe.u32 	%r349, %r348, 24, 8;
	bfe.u32 	%r350, %r347, 24, 8;
	bfe.u32 	%r351, %r347, 16, 8;
	bfe.u32 	%r352, %r347, 8, 8;
	bfe.u32 	%r353, %r347, 0, 8;
	cvt.u64.u32 	%rd941, %r353;
	shl.b64 	%rd942, %rd941, 56;
	cvt.u64.u32 	%rd943, %r352;
	shl.b64 	%rd944, %rd943, 48;
	and.b64  	%rd945, %rd944, 71776119061217280;
	or.b64  	%rd946, %rd945, %rd942;
	cvt.u64.u32 	%rd947, %r351;
	shl.b64 	%rd948, %rd947, 40;
	and.b64  	%rd949, %rd948, 280375465082880;
	or.b64  	%rd950, %rd946, %rd949;
	cvt.u64.u32 	%rd951, %r350;
	shl.b64 	%rd952, %rd951, 32;
	and.b64  	%rd953, %rd952, 1095216660480;
	or.b64  	%rd954, %rd950, %rd953;
	bfe.u32 	%r354, %r348, 0, 8;
	mul.wide.u32 	%rd955, %r354, 16777216;
	or.b64  	%rd956, %rd954, %rd955;
	bfe.u32 	%r355, %r348, 8, 8;
	mul.wide.u32 	%rd957, %r355, 65536;
	or.b64  	%rd958, %rd956, %rd957;
	bfe.u32 	%r356, %r348, 16, 8;
	mul.wide.u32 	%rd959, %r356, 256;
	or.b64  	%rd960, %rd958, %rd959;
	cvt.u64.u32 	%rd961, %r349;
	and.b64  	%rd962, %rd961, 255;
	or.b64  	%rd963, %rd960, %rd962;
	st.local.v2.u64 	[%rd1+96], {%rd940, %rd963};
	ld.local.v2.b32 	{%r357, %r358}, [%rd2+112];
	bfe.u32 	%r359, %r358, 24, 8;
	bfe.u32 	%r360, %r357, 24, 8;
	bfe.u32 	%r361, %r357, 16, 8;
	bfe.u32 	%r362, %r357, 8, 8;
	bfe.u32 	%r363, %r357, 0, 8;
	cvt.u64.u32 	%rd964, %r363;
	shl.b64 	%rd965, %rd964, 56;
	cvt.u64.u32 	%rd966, %r362;
	shl.b64 	%rd967, %rd966, 48;
	and.b64  	%rd968, %rd967, 71776119061217280;
	or.b64  	%rd969, %rd968, %rd965;
	cvt.u64.u32 	%rd970, %r361;
	shl.b64 	%rd971, %rd970, 40;
	and.b64  	%rd972, %rd971, 280375465082880;
	or.b64  	%rd973, %rd969, %rd972;
	cvt.u64.u32 	%rd974, %r360;
	shl.b64 	%rd975, %rd974, 32;
	and.b64  	%rd976, %rd975, 1095216660480;
	or.b64  	%rd977, %rd973, %rd976;
	bfe.u32 	%r364, %r358, 0, 8;
	mul.wide.u32 	%rd978, %r364, 16777216;
	or.b64  	%rd979, %rd977, %rd978;
	bfe.u32 	%r365, %r358, 8, 8;
	mul.wide.u32 	%rd980, %r365, 65536;
	or.b64  	%rd981, %rd979, %rd980;
	bfe.u32 	%r366, %r358, 16, 8;
	mul.wide.u32 	%rd982, %r366, 256;
	or.b64  	%rd983, %rd981, %rd982;
	cvt.u64.u32 	%rd984, %r359;
	and.b64  	%rd985, %rd984, 255;
	or.b64  	%rd1617, %rd983, %rd985;
	ld.local.v2.b32 	{%r367, %r368}, [%rd2+120];
	bfe.u32 	%r369, %r368, 24, 8;
	bfe.u32 	%r370, %r367, 24, 8;
	bfe.u32 	%r371, %r367, 16, 8;
	bfe.u32 	%r372, %r367, 8, 8;
	bfe.u32 	%r373, %r367, 0, 8;
	cvt.u64.u32 	%rd986, %r373;
	shl.b64 	%rd987, %rd986, 56;
	cvt.u64.u32 	%rd988, %r372;
	shl.b64 	%rd989, %rd988, 48;
	and.b64  	%rd990, %rd989, 71776119061217280;
	or.b64  	%rd991, %rd990, %rd987;
	cvt.u64.u32 	%rd992, %r371;
	shl.b64 	%rd993, %rd992, 40;
	and.b64  	%rd994, %rd993, 280375465082880;
	or.b64  	%rd995, %rd991, %rd994;
	cvt.u64.u32 	%rd996, %r370;
	shl.b64 	%rd997, %rd996, 32;
	and.b64  	%rd998, %rd997, 1095216660480;
	or.b64  	%rd999, %rd995, %rd998;
	bfe.u32 	%r374, %r368, 0, 8;
	mul.wide.u32 	%rd1000, %r374, 16777216;
	or.b64  	%rd1001, %rd999, %rd1000;
	bfe.u32 	%r375, %r368, 8, 8;
	mul.wide.u32 	%rd1002, %r375, 65536;
	or.b64  	%rd1003, %rd1001, %rd1002;
	bfe.u32 	%r376, %r368, 16, 8;
	mul.wide.u32 	%rd1004, %r376, 256;
	or.b64  	%rd1005, %rd1003, %rd1004;
	cvt.u64.u32 	%rd1006, %r369;
	and.b64  	%rd1007, %rd1006, 255;
	or.b64  	%rd1615, %rd1005, %rd1007;
	st.local.v2.u64 	[%rd1+112], {%rd1617, %rd1615};
	mov.b64 	%rd1614, 0;
$L__BB0_44:
	mov.b64 	{%r377, %r378}, %rd1617;
	shf.l.wrap.b32 	%r379, %r378, %r377, 13;
	shf.l.wrap.b32 	%r380, %r377, %r378, 13;
	mov.b64 	%rd1008, {%r380, %r379};
	shf.l.wrap.b32 	%r381, %r377, %r378, 3;
	shf.l.wrap.b32 	%r382, %r378, %r377, 3;
	mov.b64 	%rd1009, {%r382, %r381};
	xor.b64  	%rd1010, %rd1008, %rd1009;
	shr.u64 	%rd1011, %rd1617, 6;
	xor.b64  	%rd1012, %rd1010, %rd1011;
	add.s64 	%rd1013, %rd1, %rd1614;
	ld.local.u64 	%rd1014, [%rd1013+72];
	add.s64 	%rd1015, %rd1012, %rd1014;
	ld.local.u64 	%rd1016, [%rd1013+8];
	mov.b64 	{%r383, %r384}, %rd1016;
	shf.l.wrap.b32 	%r385, %r384, %r383, 31;
	shf.l.wrap.b32 	%r386, %r383, %r384, 31;
	mov.b64 	%rd1017, {%r386, %r385};
	shf.l.wrap.b32 	%r387, %r384, %r383, 24;
	shf.l.wrap.b32 	%r388, %r383, %r384, 24;
	mov.b64 	%rd1018, {%r388, %r387};
	xor.b64  	%rd1019, %rd1017, %rd1018;
	shr.u64 	%rd1020, %rd1016, 7;
	xor.b64  	%rd1021, %rd1019, %rd1020;
	add.s64 	%rd1022, %rd1015, %rd1616;
	add.s64 	%rd1617, %rd1022, %rd1021;
	mov.b64 	{%r389, %r390}, %rd1615;
	shf.l.wrap.b32 	%r391, %r390, %r389, 13;
	shf.l.wrap.b32 	%r392, %r389, %r390, 13;
	mov.b64 	%rd1023, {%r392, %r391};
	shf.l.wrap.b32 	%r393, %r389, %r390, 3;
	shf.l.wrap.b32 	%r394, %r390, %r389, 3;
	mov.b64 	%rd1024, {%r394, %r393};
	xor.b64  	%rd1025, %rd1023, %rd1024;
	shr.u64 	%rd1026, %rd1615, 6;
	xor.b64  	%rd1027, %rd1025, %rd1026;
	ld.local.u64 	%rd1028, [%rd1013+80];
	add.s64 	%rd1029, %rd1027, %rd1028;
	ld.local.u64 	%rd1616, [%rd1013+16];
	mov.b64 	{%r395, %r396}, %rd1616;
	shf.l.wrap.b32 	%r397, %r396, %r395, 31;
	shf.l.wrap.b32 	%r398, %r395, %r396, 31;
	mov.b64 	%rd1030, {%r398, %r397};
	shf.l.wrap.b32 	%r399, %r396, %r395, 24;
	shf.l.wrap.b32 	%r400, %r395, %r396, 24;
	mov.b64 	%rd1031, {%r400, %r399};
	xor.b64  	%rd1032, %rd1030, %rd1031;
	shr.u64 	%rd1033, %rd1616, 7;
	xor.b64  	%rd1034, %rd1032, %rd1033;
	add.s64 	%rd1035, %rd1029, %rd1016;
	add.s64 	%rd1615, %rd1035, %rd1034;
	st.local.v2.u64 	[%rd1013+128], {%rd1617, %rd1615};
	add.s64 	%rd1614, %rd1614, 16;
	setp.ne.s64 	%p18, %rd1614, 512;
	@%p18 bra 	$L__BB0_44;
	ld.local.u64 	%rd84, [%rd2+208];
	ld.local.u64 	%rd85, [%rd2+200];
	ld.local.u64 	%rd86, [%rd2+192];
	ld.local.u64 	%rd87, [%rd2+184];
	ld.local.u64 	%rd88, [%rd2+176];
	ld.local.u64 	%rd89, [%rd2+168];
	ld.local.u64 	%rd90, [%rd2+160];
	ld.local.u64 	%rd91, [%rd2+152];
	mov.b64 	%rd1618, 0;
	mov.u64 	%rd1619, %rd91;
	mov.u64 	%rd1620, %rd90;
	mov.u64 	%rd1621, %rd89;
	mov.u64 	%rd1622, %rd88;
	mov.u64 	%rd1623, %rd87;
	mov.u64 	%rd1624, %rd86;
	mov.u64 	%rd1625, %rd85;
	mov.u64 	%rd1626, %rd84;
$L__BB0_46:
	mov.u64 	%rd99, %rd1624;
	mov.u64 	%rd98, %rd1623;
	mov.u64 	%rd95, %rd1620;
	mov.u64 	%rd94, %rd1619;
	mov.b64 	{%r401, %r402}, %rd98;
	shf.l.wrap.b32 	%r403, %r402, %r401, 18;
	shf.l.wrap.b32 	%r404, %r401, %r402, 18;
	mov.b64 	%rd1037, {%r404, %r403};
	shf.l.wrap.b32 	%r405, %r402, %r401, 14;
	shf.l.wrap.b32 	%r406, %r401, %r402, 14;
	mov.b64 	%rd1038, {%r406, %r405};
	xor.b64  	%rd1039, %rd1037, %rd1038;
	shf.l.wrap.b32 	%r407, %r401, %r402, 23;
	shf.l.wrap.b32 	%r408, %r402, %r401, 23;
	mov.b64 	%rd1040, {%r408, %r407};
	xor.b64  	%rd1041, %rd1039, %rd1040;
	and.b64  	%rd1042, %rd98, %rd99;
	not.b64 	%rd1043, %rd98;
	and.b64  	%rd1044, %rd1625, %rd1043;
	or.b64  	%rd1045, %rd1042, %rd1044;
	mov.u64 	%rd1046, sha512_dev_k;
	add.s64 	%rd1047, %rd1046, %rd1618;
	ld.const.u64 	%rd1048, [%rd1047];
	add.s64 	%rd1049, %rd1, %rd1618;
	ld.local.v2.u64 	{%rd1050, %rd1051}, [%rd1049];
	add.s64 	%rd1052, %rd1041, %rd1045;
	add.s64 	%rd1053, %rd1052, %rd1626;
	add.s64 	%rd1054, %rd1053, %rd1048;
	add.s64 	%rd1055, %rd1054, %rd1050;
	mov.b64 	{%r409, %r410}, %rd94;
	shf.l.wrap.b32 	%r411, %r410, %r409, 4;
	shf.l.wrap.b32 	%r412, %r409, %r410, 4;
	mov.b64 	%rd1056, {%r412, %r411};
	shf.l.wrap.b32 	%r413, %r409, %r410, 30;
	shf.l.wrap.b32 	%r414, %r410, %r409, 30;
	mov.b64 	%rd1057, {%r414, %r413};
	xor.b64  	%rd1058, %rd1056, %rd1057;
	shf.l.wrap.b32 	%r415, %r409, %r410, 25;
	shf.l.wrap.b32 	%r416, %r410, %r409, 25;
	mov.b64 	%rd1059, {%r416, %r415};
	xor.b64  	%rd1060, %rd1058, %rd1059;
	xor.b64  	%rd1061, %rd95, %rd1621;
	and.b64  	%rd1062, %rd94, %rd1061;
	and.b64  	%rd1063, %rd95, %rd1621;
	xor.b64  	%rd1064, %rd1062, %rd1063;
	add.s64 	%rd1065, %rd1060, %rd1064;
	add.s64 	%rd1624, %rd1055, %rd1622;
	add.s64 	%rd1620, %rd1065, %rd1055;
	mov.b64 	{%r417, %r418}, %rd1624;
	shf.l.wrap.b32 	%r419, %r418, %r417, 18;
	shf.l.wrap.b32 	%r420, %r417, %r418, 18;
	mov.b64 	%rd1066, {%r420, %r419};
	shf.l.wrap.b32 	%r421, %r418, %r417, 14;
	shf.l.wrap.b32 	%r422, %r417, %r418, 14;
	mov.b64 	%rd1067, {%r422, %r421};
	xor.b64  	%rd1068, %rd1066, %rd1067;
	shf.l.wrap.b32 	%r423, %r417, %r418, 23;
	shf.l.wrap.b32 	%r424, %r418, %r417, 23;
	mov.b64 	%rd1069, {%r424, %r423};
	xor.b64  	%rd1070, %rd1068, %rd1069;
	and.b64  	%rd1071, %rd1624, %rd98;
	not.b64 	%rd1072, %rd1624;
	and.b64  	%rd1073, %rd99, %rd1072;
	or.b64  	%rd1074, %rd1071, %rd1073;
	ld.const.u64 	%rd1075, [%rd1047+8];
	add.s64 	%rd1076, %rd1070, %rd1074;
	add.s64 	%rd1077, %rd1076, %rd1625;
	add.s64 	%rd1078, %rd1077, %rd1075;
	add.s64 	%rd1079, %rd1078, %rd1051;
	mov.b64 	{%r425, %r426}, %rd1620;
	shf.l.wrap.b32 	%r427, %r426, %r425, 4;
	shf.l.wrap.b32 	%r428, %r425, %r426, 4;
	mov.b64 	%rd1080, {%r428, %r427};
	shf.l.wrap.b32 	%r429, %r425, %r426, 30;
	shf.l.wrap.b32 	%r430, %r426, %r425, 30;
	mov.b64 	%rd1081, {%r430, %r429};
	xor.b64  	%rd1082, %rd1080, %rd1081;
	shf.l.wrap.b32 	%r431, %r425, %r426, 25;
	shf.l.wrap.b32 	%r432, %r426, %r425, 25;
	mov.b64 	%rd1083, {%r432, %r431};
	xor.b64  	%rd1084, %rd1082, %rd1083;
	xor.b64  	%rd1085, %rd94, %rd95;
	and.b64  	%rd1086, %rd1620, %rd1085;
	and.b64  	%rd1087, %rd94, %rd95;
	xor.b64  	%rd1088, %rd1086, %rd1087;
	add.s64 	%rd1089, %rd1084, %rd1088;
	add.s64 	%rd1623, %rd1079, %rd1621;
	add.s64 	%rd1619, %rd1089, %rd1079;
	add.s64 	%rd1618, %rd1618, 16;
	setp.ne.s64 	%p19, %rd1618, 640;
	mov.u64 	%rd1621, %rd94;
	mov.u64 	%rd1622, %rd95;
	mov.u64 	%rd1625, %rd98;
	mov.u64 	%rd1626, %rd99;
	@%p19 bra 	$L__BB0_46;
	add.s64 	%rd1090, %rd91, %rd1619;
	st.local.u64 	[%rd2+152], %rd1090;
	add.s64 	%rd1091, %rd90, %rd1620;
	st.local.u64 	[%rd2+160], %rd1091;
	add.s64 	%rd1092, %rd89, %rd94;
	st.local.u64 	[%rd2+168], %rd1092;
	add.s64 	%rd1093, %rd88, %rd95;
	st.local.u64 	[%rd2+176], %rd1093;
	add.s64 	%rd1094, %rd87, %rd1623;
	st.local.u64 	[%rd2+184], %rd1094;
	add.s64 	%rd1095, %rd86, %rd1624;
	st.local.u64 	[%rd2+192], %rd1095;
	add.s64 	%rd1096, %rd85, %rd98;
	st.local.u64 	[%rd2+200], %rd1096;
	add.s64 	%rd1097, %rd84, %rd99;
	st.local.u64 	[%rd2+208], %rd1097;
	mov.b32 	%r433, 0;
	st.local.v2.u32 	[%rd2], {%r433, %r433};
	st.local.v2.u32 	[%rd2+8], {%r433, %r433};
	st.local.v2.u32 	[%rd2+16], {%r433, %r433};
	st.local.v2.u32 	[%rd2+24], {%r433, %r433};
	st.local.v2.u32 	[%rd2+32], {%r433, %r433};
	st.local.v2.u32 	[%rd2+40], {%r433, %r433};
	st.local.v2.u32 	[%rd2+48], {%r433, %r433};
	st.local.v2.u32 	[%rd2+56], {%r433, %r433};
	st.local.v2.u32 	[%rd2+64], {%r433, %r433};
	st.local.v2.u32 	[%rd2+72], {%r433, %r433};
	st.local.v2.u32 	[%rd2+80], {%r433, %r433};
	st.local.v2.u32 	[%rd2+88], {%r433, %r433};
	st.local.v2.u32 	[%rd2+96], {%r433, %r433};
	st.local.v2.u32 	[%rd2+104], {%r433, %r433};
$L__BB0_48:
	ld.local.u64 	%rd1635, [%rd2+144];
	shr.u64 	%rd1104, %rd1635, 56;
	shr.u64 	%rd1105, %rd1635, 48;
	shr.u64 	%rd1106, %rd1635, 40;
	shr.u64 	%rd1107, %rd1635, 24;
	shr.u64 	%rd1108, %rd1635, 16;
	shr.u64 	%rd1109, %rd1635, 8;
	cvt.u32.u64 	%r434, %rd1635;
	cvt.u32.u64 	%r435, %rd1109;
	prmt.b32 	%r436, %r435, %r434, 0x3340U;
	cvt.u32.u64 	%r437, %rd1108;
	cvt.u32.u64 	%r438, %rd1107;
	prmt.b32 	%r439, %r438, %r437, 0x3340U;
	prmt.b32 	%r440, %r439, %r436, 0x5410U;
	{ .reg .b32 tmp; mov.b64 {tmp, %r441}, %rd1635; }
	cvt.u32.u64 	%r442, %rd1106;
	prmt.b32 	%r443, %r442, %r441, 0x3340U;
	cvt.u32.u64 	%r444, %rd1105;
	cvt.u32.u64 	%r445, %rd1104;
	prmt.b32 	%r446, %r445, %r444, 0x3340U;
	prmt.b32 	%r447, %r446, %r443, 0x5410U;
	st.local.v2.b32 	[%rd2+112], {%r447, %r440};
	ld.local.u64 	%rd1633, [%rd2+136];
	shr.u64 	%rd1110, %rd1633, 56;
	shr.u64 	%rd1111, %rd1633, 48;
	shr.u64 	%rd1112, %rd1633, 40;
	shr.u64 	%rd1113, %rd1633, 24;
	shr.u64 	%rd1114, %rd1633, 16;
	shr.u64 	%rd1115, %rd1633, 8;
	cvt.u32.u64 	%r448, %rd1633;
	cvt.u32.u64 	%r449, %rd1115;
	prmt.b32 	%r450, %r449, %r448, 0x3340U;
	cvt.u32.u64 	%r451, %rd1114;
	cvt.u32.u64 	%r452, %rd1113;
	prmt.b32 	%r453, %r452, %r451, 0x3340U;
	prmt.b32 	%r454, %r453, %r450, 0x5410U;
	{ .reg .b32 tmp; mov.b64 {tmp, %r455}, %rd1633; }
	cvt.u32.u64 	%r456, %rd1112;
	prmt.b32 	%r457, %r456, %r455, 0x3340U;
	cvt.u32.u64 	%r458, %rd1111;
	cvt.u32.u64 	%r459, %rd1110;
	prmt.b32 	%r460, %r459, %r458, 0x3340U;
	prmt.b32 	%r461, %r460, %r457, 0x5410U;
	st.local.v2.b32 	[%rd2+120], {%r461, %r454};
	ld.local.v2.b32 	{%r462, %r463}, [%rd2];
	bfe.u32 	%r464, %r463, 24, 8;
	bfe.u32 	%r465, %r462, 24, 8;
	bfe.u32 	%r466, %r462, 16, 8;
	bfe.u32 	%r467, %r462, 8, 8;
	bfe.u32 	%r468, %r462, 0, 8;
	cvt.u64.u32 	%rd1116, %r468;
	shl.b64 	%rd1117, %rd1116, 56;
	cvt.u64.u32 	%rd1118, %r467;
	shl.b64 	%rd1119, %rd1118, 48;
	and.b64  	%rd1120, %rd1119, 71776119061217280;
	or.b64  	%rd1121, %rd1120, %rd1117;
	cvt.u64.u32 	%rd1122, %r466;
	shl.b64 	%rd1123, %rd1122, 40;
	and.b64  	%rd1124, %rd1123, 280375465082880;
	or.b64  	%rd1125, %rd1121, %rd1124;
	cvt.u64.u32 	%rd1126, %r465;
	shl.b64 	%rd1127, %rd1126, 32;
	and.b64  	%rd1128, %rd1127, 1095216660480;
	or.b64  	%rd1129, %rd1125, %rd1128;
	bfe.u32 	%r469, %r463, 0, 8;
	mul.wide.u32 	%rd1130, %r469, 16777216;
	or.b64  	%rd1131, %rd1129, %rd1130;
	bfe.u32 	%r470, %r463, 8, 8;
	mul.wide.u32 	%rd1132, %r470, 65536;
	or.b64  	%rd1133, %rd1131, %rd1132;
	bfe.u32 	%r471, %r463, 16, 8;
	mul.wide.u32 	%rd1134, %r471, 256;
	or.b64  	%rd1135, %rd1133, %rd1134;
	cvt.u64.u32 	%rd1136, %r464;
	and.b64  	%rd1137, %rd1136, 255;
	or.b64  	%rd1634, %rd1135, %rd1137;
	ld.local.v2.b32 	{%r472, %r473}, [%rd2+8];
	bfe.u32 	%r474, %r473, 24, 8;
	bfe.u32 	%r475, %r472, 24, 8;
	bfe.u32 	%r476, %r472, 16, 8;
	bfe.u32 	%r477, %r472, 8, 8;
	bfe.u32 	%r478, %r472, 0, 8;
	cvt.u64.u32 	%rd1138, %r478;
	shl.b64 	%rd1139, %rd1138, 56;
	cvt.u64.u32 	%rd1140, %r477;
	shl.b64 	%rd1141, %rd1140, 48;
	and.b64  	%rd1142, %rd1141, 71776119061217280;
	or.b64  	%rd1143, %rd1142, %rd1139;
	cvt.u64.u32 	%rd1144, %r476;
	shl.b64 	%rd1145, %rd1144, 40;
	and.b64  	%rd1146, %rd1145, 280375465082880;
	or.b64  	%rd1147, %rd1143, %rd1146;
	cvt.u64.u32 	%rd1148, %r475;
	shl.b64 	%rd1149, %rd1148, 32;
	and.b64  	%rd1150, %rd1149, 1095216660480;
	or.b64  	%rd1151, %rd1147, %rd1150;
	bfe.u32 	%r479, %r473, 0, 8;
	mul.wide.u32 	%rd1152, %r479, 16777216;
	or.b64  	%rd1153, %rd1151, %rd1152;
	bfe.u32 	%r480, %r473, 8, 8;
	mul.wide.u32 	%rd1154, %r480, 65536;
	or.b64  	%rd1155, %rd1153, %rd1154;
	bfe.u32 	%r481, %r473, 16, 8;
	mul.wide.u32 	%rd1156, %r481, 256;
	or.b64  	%rd1157, %rd1155, %rd1156;
	cvt.u64.u32 	%rd1158, %r474;
	and.b64  	%rd1159, %rd1158, 255;
	or.b64  	%rd1160, %rd1157, %rd1159;
	st.local.v2.u64 	[%rd1], {%rd1634, %rd1160};
	ld.local.v2.b32 	{%r482, %r483}, [%rd2+16];
	bfe.u32 	%r484, %r483, 24, 8;
	bfe.u32 	%r485, %r482, 24, 8;
	bfe.u32 	%r486, %r482, 16, 8;
	bfe.u32 	%r487, %r482, 8, 8;
	bfe.u32 	%r488, %r482, 0, 8;
	cvt.u64.u32 	%rd1161, %r488;
	shl.b64 	%rd1162, %rd1161, 56;
	cvt.u64.u32 	%rd1163, %r487;
	shl.b64 	%rd1164, %rd1163, 48;
	and.b64  	%rd1165, %rd1164, 71776119061217280;
	or.b64  	%rd1166, %rd1165, %rd1162;
	cvt.u64.u32 	%rd1167, %r486;
	shl.b64 	%rd1168, %rd1167, 40;
	and.b64  	%rd1169, %rd1168, 280375465082880;
	or.b64  	%rd1170, %rd1166, %rd1169;
	cvt.u64.u32 	%rd1171, %r485;
	shl.b64 	%rd1172, %rd1171, 32;
	and.b64  	%rd1173, %rd1172, 1095216660480;
	or.b64  	%rd1174, %rd1170, %rd1173;
	bfe.u32 	%r489, %r483, 0, 8;
	mul.wide.u32 	%rd1175, %r489, 16777216;
	or.b64  	%rd1176, %rd1174, %rd1175;
	bfe.u32 	%r490, %r483, 8, 8;
	mul.wide.u32 	%rd1177, %r490, 65536;
	or.b64  	%rd1178, %rd1176, %rd1177;
	bfe.u32 	%r491, %r483, 16, 8;
	mul.wide.u32 	%rd1179, %r491, 256;
	or.b64  	%rd1180, %rd1178, %rd1179;
	cvt.u64.u32 	%rd1181, %r484;
	and.b64  	%rd1182, %rd1181, 255;
	or.b64  	%rd1183, %rd1180, %rd1182;
	ld.local.v2.b32 	{%r492, %r493}, [%rd2+24];
	bfe.u32 	%r494, %r493, 24, 8;
	bfe.u32 	%r495, %r492, 24, 8;
	bfe.u32 	%r496, %r492, 16, 8;
	bfe.u32 	%r497, %r492, 8, 8;
	bfe.u32 	%r498, %r492, 0, 8;
	cvt.u64.u32 	%rd1184, %r498;
	shl.b64 	%rd1185, %rd1184, 56;
	cvt.u64.u32 	%rd1186, %r497;
	shl.b64 	%rd1187, %rd1186, 48;
	and.b64  	%rd1188, %rd1187, 71776119061217280;
	or.b64  	%rd1189, %rd1188, %rd1185;
	cvt.u64.u32 	%rd1190, %r496;
	shl.b64 	%rd1191, %rd1190, 40;
	and.b64  	%rd1192, %rd1191, 280375465082880;
	or.b64  	%rd1193, %rd1189, %rd1192;
	cvt.u64.u32 	%rd1194, %r495;
	shl.b64 	%rd1195, %rd1194, 32;
	and.b64  	%rd1196, %rd1195, 1095216660480;
	or.b64  	%rd1197, %rd1193, %rd1196;
	bfe.u32 	%r499, %r493, 0, 8;
	mul.wide.u32 	%rd1198, %r499, 16777216;
	or.b64  	%rd1199, %rd1197, %rd1198;
	bfe.u32 	%r500, %r493, 8, 8;
	mul.wide.u32 	%rd1200, %r500, 65536;
	or.b64  	%rd1201, %rd1199, %rd1200;
	bfe.u32 	%r501, %r493, 16, 8;
	mul.wide.u32 	%rd1202, %r501, 256;
	or.b64  	%rd1203, %rd1201, %rd1202;
	cvt.u64.u32 	%rd1204, %r494;
	and.b64  	%rd1205, %rd1204, 255;
	or.b64  	%rd1206, %rd1203, %rd1205;
	st.local.v2.u64 	[%rd1+16], {%rd1183, %rd1206};
	ld.local.v2.b32 	{%r502, %r503}, [%rd2+32];
	bfe.u32 	%r504, %r503, 24, 8;
	bfe.u32 	%r505, %r502, 24, 8;
	bfe.u32 	%r506, %r502, 16, 8;
	bfe.u32 	%r507, %r502, 8, 8;
	bfe.u32 	%r508, %r502, 0, 8;
	cvt.u64.u32 	%rd1207, %r508;
	shl.b64 	%rd1208, %rd1207, 56;
	cvt.u64.u32 	%rd1209, %r507;
	shl.b64 	%rd1210, %rd1209, 48;
	and.b64  	%rd1211, %rd1210, 71776119061217280;
	or.b64  	%rd1212, %rd1211, %rd1208;
	cvt.u64.u32 	%rd1213, %r506;
	shl.b64 	%rd1214, %rd1213, 40;
	and.b64  	%rd1215, %rd1214, 280375465082880;
	or.b64  	%rd1216, %rd1212, %rd1215;
	cvt.u64.u32 	%rd1217, %r505;
	shl.b64 	%rd1218, %rd1217, 32;
	and.b64  	%rd1219, %rd1218, 1095216660480;
	or.b64  	%rd1220, %rd1216, %rd1219;
	bfe.u32 	%r509, %r503, 0, 8;
	mul.wide.u32 	%rd1221, %r509, 16777216;
	or.b64  	%rd1222, %rd1220, %rd1221;
	bfe.u32 	%r510, %r503, 8, 8;
	mul.wide.u32 	%rd1223, %r510, 65536;
	or.b64  	%rd1224, %rd1222, %rd1223;
	bfe.u32 	%r511, %r503, 16, 8;
	mul.wide.u32 	%rd1225, %r511, 256;
	or.b64  	%rd1226, %rd1224, %rd1225;
	cvt.u64.u32 	%rd1227, %r504;
	and.b64  	%rd1228, %rd1227, 255;
	or.b64  	%rd1229, %rd1226, %rd1228;
	ld.local.v2.b32 	{%r512, %r513}, [%rd2+40];
	bfe.u32 	%r514, %r513, 24, 8;
	bfe.u32 	%r515, %r512, 24, 8;
	bfe.u32 	%r516, %r512, 16, 8;
	bfe.u32 	%r517, %r512, 8, 8;
	bfe.u32 	%r518, %r512, 0, 8;
	cvt.u64.u32 	%rd1230, %r518;
	shl.b64 	%rd1231, %rd1230, 56;
	cvt.u64.u32 	%rd1232, %r517;
	shl.b64 	%rd1233, %rd1232, 48;
	and.b64  	%rd1234, %rd1233, 71776119061217280;
	or.b64  	%rd1235, %rd1234, %rd1231;
	cvt.u64.u32 	%rd1236, %r516;
	shl.b64 	%rd1237, %rd1236, 40;
	and.b64  	%rd1238, %rd1237, 280375465082880;
	or.b64  	%rd1239, %rd1235, %rd1238;
	cvt.u64.u32 	%rd1240, %r515;
	shl.b64 	%rd1241, %rd1240, 32;
	and.b64  	%rd1242, %rd1241, 1095216660480;
	or.b64  	%rd1243, %rd1239, %rd1242;
	bfe.u32 	%r519, %r513, 0, 8;
	mul.wide.u32 	%rd1244, %r519, 16777216;
	or.b64  	%rd1245, %rd1243, %rd1244;
	bfe.u32 	%r520, %r513, 8, 8;
	mul.wide.u32 	%rd1246, %r520, 65536;
	or.b64  	%rd1247, %rd1245, %rd1246;
	bfe.u32 	%r521, %r513, 16, 8;
	mul.wide.u32 	%rd1248, %r521, 256;
	or.b64  	%rd1249, %rd1247, %rd1248;
	cvt.u64.u32 	%rd1250, %r514;
	and.b64  	%rd1251, %rd1250, 255;
	or.b64  	%rd1252, %rd1249, %rd1251;
	st.local.v2.u64 	[%rd1+32], {%rd1229, %rd1252};
	ld.local.v2.b32 	{%r522, %r523}, [%rd2+48];
	bfe.u32 	%r524, %r523, 24, 8;
	bfe.u32 	%r525, %r522, 24, 8;
	bfe.u32 	%r526, %r522, 16, 8;
	bfe.u32 	%r527, %r522, 8, 8;
	bfe.u32 	%r528, %r522, 0, 8;
	cvt.u64.u32 	%rd1253, %r528;
	shl.b64 	%rd1254, %rd1253, 56;
	cvt.u64.u32 	%rd1255, %r527;
	shl.b64 	%rd1256, %rd1255, 48;
	and.b64  	%rd1257, %rd1256, 71776119061217280;
	or.b64  	%rd1258, %rd1257, %rd1254;
	cvt.u64.u32 	%rd1259, %r526;
	shl.b64 	%rd1260, %rd1259, 40;
	and.b64  	%rd1261, %rd1260, 280375465082880;
	or.b64  	%rd1262, %rd1258, %rd1261;
	cvt.u64.u32 	%rd1263, %r525;
	shl.b64 	%rd1264, %rd1263, 32;
	and.b64  	%rd1265, %rd1264, 1095216660480;
	or.b64  	%rd1266, %rd1262, %rd1265;
	bfe.u32 	%r529, %r523, 0, 8;
	mul.wide.u32 	%rd1267, %r529, 16777216;
	or.b64  	%rd1268, %rd1266, %rd1267;
	bfe.u32 	%r530, %r523, 8, 8;
	mul.wide.u32 	%rd1269, %r530, 65536;
	or.b64  	%rd1270, %rd1268, %rd1269;
	bfe.u32 	%r531, %r523, 16, 8;
	mul.wide.u32 	%rd1271, %r531, 256;
	or.b64  	%rd1272, %rd1270, %rd1271;
	cvt.u64.u32 	%rd1273, %r524;
	and.b64  	%rd1274, %rd1273, 255;
	or.b64  	%rd1275, %rd1272, %rd1274;
	ld.local.v2.b32 	{%r532, %r533}, [%rd2+56];
	bfe.u32 	%r534, %r533, 24, 8;
	bfe.u32 	%r535, %r532, 24, 8;
	bfe.u32 	%r536, %r532, 16, 8;
	bfe.u32 	%r537, %r532, 8, 8;
	bfe.u32 	%r538, %r532, 0, 8;
	cvt.u64.u32 	%rd1276, %r538;
	shl.b64 	%rd1277, %rd1276, 56;
	cvt.u64.u32 	%rd1278, %r537;
	shl.b64 	%rd1279, %rd1278, 48;
	and.b64  	%rd1280, %rd1279, 71776119061217280;
	or.b64  	%rd1281, %rd1280, %rd1277;
	cvt.u64.u32 	%rd1282, %r536;
	shl.b64 	%rd1283, %rd1282, 40;
	and.b64  	%rd1284, %rd1283, 280375465082880;
	or.b64  	%rd1285, %rd1281, %rd1284;
	cvt.u64.u32 	%rd1286, %r535;
	shl.b64 	%rd1287, %rd1286, 32;
	and.b64  	%rd1288, %rd1287, 1095216660480;
	or.b64  	%rd1289, %rd1285, %rd1288;
	bfe.u32 	%r539, %r533, 0, 8;
	mul.wide.u32 	%rd1290, %r539, 16777216;
	or.b64  	%rd1291, %rd1289, %rd1290;
	bfe.u32 	%r540, %r533, 8, 8;
	mul.wide.u32 	%rd1292, %r540, 65536;
	or.b64  	%rd1293, %rd1291, %rd1292;
	bfe.u32 	%r541, %r533, 16, 8;
	mul.wide.u32 	%rd1294, %r541, 256;
	or.b64  	%rd1295, %rd1293, %rd1294;
	cvt.u64.u32 	%rd1296, %r534;
	and.b64  	%rd1297, %rd1296, 255;
	or.b64  	%rd1298, %rd1295, %rd1297;
	st.local.v2.u64 	[%rd1+48], {%rd1275, %rd1298};
	ld.local.v2.b32 	{%r542, %r543}, [%rd2+64];
	bfe.u32 	%r544, %r543, 24, 8;
	bfe.u32 	%r545, %r542, 24, 8;
	bfe.u32 	%r546, %r542, 16, 8;
	bfe.u32 	%r547, %r542, 8, 8;
	bfe.u32 	%r548, %r542, 0, 8;
	cvt.u64.u32 	%rd1299, %r548;
	shl.b64 	%rd1300, %rd1299, 56;
	cvt.u64.u32 	%rd1301, %r547;
	shl.b64 	%rd1302, %rd1301, 48;
	and.b64  	%rd1303, %rd1302, 71776119061217280;
	or.b64  	%rd1304, %rd1303, %rd1300;
	cvt.u64.u32 	%rd1305, %r546;
	shl.b64 	%rd1306, %rd1305, 40;
	and.b64  	%rd1307, %rd1306, 280375465082880;
	or.b64  	%rd1308, %rd1304, %rd1307;
	cvt.u64.u32 	%rd1309, %r545;
	shl.b64 	%rd1310, %rd1309, 32;
	and.b64  	%rd1311, %rd1310, 1095216660480;
	or.b64  	%rd1312, %rd1308, %rd1311;
	bfe.u32 	%r549, %r543, 0, 8;
	mul.wide.u32 	%rd1313, %r549, 16777216;
	or.b64  	%rd1314, %rd1312, %rd1313;
	bfe.u32 	%r550, %r543, 8, 8;
	mul.wide.u32 	%rd1315, %r550, 65536;
	or.b64  	%rd1316, %rd1314, %rd1315;
	bfe.u32 	%r551, %r543, 16, 8;
	mul.wide.u32 	%rd1317, %r551, 256;
	or.b64  	%rd1318, %rd1316, %rd1317;
	cvt.u64.u32 	%rd1319, %r544;
	and.b64  	%rd1320, %rd1319, 255;
	or.b64  	%rd1321, %rd1318, %rd1320;
	ld.local.v2.b32 	{%r552, %r553}, [%rd2+72];
	bfe.u32 	%r554, %r553, 24, 8;
	bfe.u32 	%r555, %r552, 24, 8;
	bfe.u32 	%r556, %r552, 16, 8;
	bfe.u32 	%r557, %r552, 8, 8;
	bfe.u32 	%r558, %r552, 0, 8;
	cvt.u64.u32 	%rd1322, %r558;
	shl.b64 	%rd1323, %rd1322, 56;
	cvt.u64.u32 	%rd1324, %r557;
	shl.b64 	%rd1325, %rd1324, 48;
	and.b64  	%rd1326, %rd1325, 71776119061217280;
	or.b64  	%rd1327, %rd1326, %rd1323;
	cvt.u64.u32 	%rd1328, %r556;
	shl.b64 	%rd1329, %rd1328, 40;
	and.b64  	%rd1330, %rd1329, 280375465082880;
	or.b64  	%rd1331, %rd1327, %rd1330;
	cvt.u64.u32 	%rd1332, %r555;
	shl.b64 	%rd1333, %rd1332, 32;
	and.b64  	%rd1334, %rd1333, 1095216660480;
	or.b64  	%rd1335, %rd1331, %rd1334;
	bfe.u32 	%r559, %r553, 0, 8;
	mul.wide.u32 	%rd1336, %r559, 16777216;
	or.b64  	%rd1337, %rd1335, %rd1336;
	bfe.u32 	%r560, %r553, 8, 8;
	mul.wide.u32 	%rd1338, %r560, 65536;
	or.b64  	%rd1339, %rd1337, %rd1338;
	bfe.u32 	%r561, %r553, 16, 8;
	mul.wide.u32 	%rd1340, %r561, 256;
	or.b64  	%rd1341, %rd1339, %rd1340;
	cvt.u64.u32 	%rd1342, %r554;
	and.b64  	%rd1343, %rd1342, 255;
	or.b64  	%rd1344, %rd1341, %rd1343;
	st.local.v2.u64 	[%rd1+64], {%rd1321, %rd1344};
	ld.local.v2.b32 	{%r562, %r563}, [%rd2+80];
	bfe.u32 	%r564, %r563, 24, 8;
	bfe.u32 	%r565, %r562, 24, 8;
	bfe.u32 	%r566, %r562, 16, 8;
	bfe.u32 	%r567, %r562, 8, 8;
	bfe.u32 	%r568, %r562, 0, 8;
	cvt.u64.u32 	%rd1345, %r568;
	shl.b64 	%rd1346, %rd1345, 56;
	cvt.u64.u32 	%rd1347, %r567;
	shl.b64 	%rd1348, %rd1347, 48;
	and.b64  	%rd1349, %rd1348, 71776119061217280;
	or.b64  	%rd1350, %rd1349, %rd1346;
	cvt.u64.u32 	%rd1351, %r566;
	shl.b64 	%rd1352, %rd1351, 40;
	and.b64  	%rd1353, %rd1352, 280375465082880;
	or.b64  	%rd1354, %rd1350, %rd1353;
	cvt.u64.u32 	%rd1355, %r565;
	shl.b64 	%rd1356, %rd1355, 32;
	and.b64  	%rd1357, %rd1356, 1095216660480;
	or.b64  	%rd1358, %rd1354, %rd1357;
	bfe.u32 	%r569, %r563, 0, 8;
	mul.wide.u32 	%rd1359, %r569, 16777216;
	or.b64  	%rd1360, %rd1358, %rd1359;
	bfe.u32 	%r570, %r563, 8, 8;
	mul.wide.u32 	%rd1361, %r570, 65536;
	or.b64  	%rd1362, %rd1360, %rd1361;
	bfe.u32 	%r571, %r563, 16, 8;
	mul.wide.u32 	%rd1363, %r571, 256;
	or.b64  	%rd1364, %rd1362, %rd1363;
	cvt.u64.u32 	%rd1365, %r564;
	and.b64  	%rd1366, %rd1365, 255;
	or.b64  	%rd1367, %rd1364, %rd1366;
	ld.local.v2.b32 	{%r572, %r573}, [%rd2+88];
	bfe.u32 	%r574, %r573, 24, 8;
	bfe.u32 	%r575, %r572, 24, 8;
	bfe.u32 	%r576, %r572, 16, 8;
	bfe.u32 	%r577, %r572, 8, 8;
	bfe.u32 	%r578, %r572, 0, 8;
	cvt.u64.u32 	%rd1368, %r578;
	shl.b64 	%rd1369, %rd1368, 56;
	cvt.u64.u32 	%rd1370, %r577;
	shl.b64 	%rd1371, %rd1370, 48;
	and.b64  	%rd1372, %rd1371, 71776119061217280;
	or.b64  	%rd1373, %rd1372, %rd1369;
	cvt.u64.u32 	%rd1374, %r576;
	shl.b64 	%rd1375, %rd1374, 40;
	and.b64  	%rd1376, %rd1375, 280375465082880;
	or.b64  	%rd1377, %rd1373, %rd1376;
	cvt.u64.u32 	%rd1378, %r575;
	shl.b64 	%rd1379, %rd1378, 32;
	and.b64  	%rd1380, %rd1379, 1095216660480;
	or.b64  	%rd1381, %rd1377, %rd1380;
	bfe.u32 	%r579, %r573, 0, 8;
	mul.wide.u32 	%rd1382, %r579, 16777216;
	or.b64  	%rd1383, %rd1381, %rd1382;
	bfe.u32 	%r580, %r573, 8, 8;
	mul.wide.u32 	%rd1384, %r580, 65536;
	or.b64  	%rd1385, %rd1383, %rd1384;
	bfe.u32 	%r581, %r573, 16, 8;
	mul.wide.u32 	%rd1386, %r581, 256;
	or.b64  	%rd1387, %rd1385, %rd1386;
	cvt.u64.u32 	%rd1388, %r574;
	and.b64  	%rd1389, %rd1388, 255;
	or.b64  	%rd1390, %rd1387, %rd1389;
	st.local.v2.u64 	[%rd1+80], {%rd1367, %rd1390};
	ld.local.v2.b32 	{%r582, %r583}, [%rd2+96];
	bfe.u32 	%r584, %r583, 24, 8;
	bfe.u32 	%r585, %r582, 24, 8;
	bfe.u32 	%r586, %r582, 16, 8;
	bfe.u32 	%r587, %r582, 8, 8;
	bfe.u32 	%r588, %r582, 0, 8;
	cvt.u64.u32 	%rd1391, %r588;
	shl.b64 	%rd1392, %rd1391, 56;
	cvt.u64.u32 	%rd1393, %r587;
	shl.b64 	%rd1394, %rd1393, 48;
	and.b64  	%rd1395, %rd1394, 71776119061217280;
	or.b64  	%rd1396, %rd1395, %rd1392;
	cvt.u64.u32 	%rd1397, %r586;
	shl.b64 	%rd1398, %rd1397, 40;
	and.b64  	%rd1399, %rd1398, 280375465082880;
	or.b64  	%rd1400, %rd1396, %rd1399;
	cvt.u64.u32 	%rd1401, %r585;
	shl.b64 	%rd1402, %rd1401, 32;
	and.b64  	%rd1403, %rd1402, 1095216660480;
	or.b64  	%rd1404, %rd1400, %rd1403;
	bfe.u32 	%r589, %r583, 0, 8;
	mul.wide.u32 	%rd1405, %r589, 16777216;
	or.b64  	%rd1406, %rd1404, %rd1405;
	bfe.u32 	%r590, %r583, 8, 8;
	mul.wide.u32 	%rd1407, %r590, 65536;
	or.b64  	%rd1408, %rd1406, %rd1407;
	bfe.u32 	%r591, %r583, 16, 8;
	mul.wide.u32 	%rd1409, %r591, 256;
	or.b64  	%rd1410, %rd1408, %rd1409;
	cvt.u64.u32 	%rd1411, %r584;
	and.b64  	%rd1412, %rd1411, 255;
	or.b64  	%rd1413, %rd1410, %rd1412;
	ld.local.v2.b32 	{%r592, %r593}, [%rd2+104];
	bfe.u32 	%r594, %r593, 24, 8;
	bfe.u32 	%r595, %r592, 24, 8;
	bfe.u32 	%r596, %r592, 16, 8;
	bfe.u32 	%r597, %r592, 8, 8;
	bfe.u32 	%r598, %r592, 0, 8;
	cvt.u64.u32 	%rd1414, %r598;
	shl.b64 	%rd1415, %rd1414, 56;
	cvt.u64.u32 	%rd1416, %r597;
	shl.b64 	%rd1417, %rd1416, 48;
	and.b64  	%rd1418, %rd1417, 71776119061217280;
	or.b64  	%rd1419, %rd1418, %rd1415;
	cvt.u64.u32 	%rd1420, %r596;
	shl.b64 	%rd1421, %rd1420, 40;
	and.b64  	%rd1422, %rd1421, 280375465082880;
	or.b64  	%rd1423, %rd1419, %rd1422;
	cvt.u64.u32 	%rd1424, %r595;
	shl.b64 	%rd1425, %rd1424, 32;
	and.b64  	%rd1426, %rd1425, 1095216660480;
	or.b64  	%rd1427, %rd1423, %rd1426;
	bfe.u32 	%r599, %r593, 0, 8;
	mul.wide.u32 	%rd1428, %r599, 16777216;
	or.b64  	%rd1429, %rd1427, %rd1428;
	bfe.u32 	%r600, %r593, 8, 8;
	mul.wide.u32 	%rd1430, %r600, 65536;
	or.b64  	%rd1431, %rd1429, %rd1430;
	bfe.u32 	%r601, %r593, 16, 8;
	mul.wide.u32 	%rd1432, %r601, 256;
	or.b64  	%rd1433, %rd1431, %rd1432;
	cvt.u64.u32 	%rd1434, %r594;
	and.b64  	%rd1435, %rd1434, 255;
	or.b64  	%rd1436, %rd1433, %rd1435;
	st.local.v2.u64 	[%rd1+96], {%rd1413, %rd1436};
	st.local.v2.u64 	[%rd1+112], {%rd1635, %rd1633};
	mov.b64 	%rd1632, 0;
$L__BB0_49:
	mov.b64 	{%r602, %r603}, %rd1635;
	shf.l.wrap.b32 	%r604, %r603, %r602, 13;
	shf.l.wrap.b32 	%r605, %r602, %r603, 13;
	mov.b64 	%rd1437, {%r605, %r604};
	shf.l.wrap.b32 	%r606, %r602, %r603, 3;
	shf.l.wrap.b32 	%r607, %r603, %r602, 3;
	mov.b64 	%rd1438, {%r607, %r606};
	xor.b64  	%rd1439, %rd1437, %rd1438;
	shr.u64 	%rd1440, %rd1635, 6;
	xor.b64  	%rd1441, %rd1439, %rd1440;
	add.s64 	%rd1442, %rd1, %rd1632;
	ld.local.u64 	%rd1443, [%rd1442+72];
	add.s64 	%rd1444, %rd1441, %rd1443;
	ld.local.u64 	%rd1445, [%rd1442+8];
	mov.b64 	{%r608, %r609}, %rd1445;
	shf.l.wrap.b32 	%r610, %r609, %r608, 31;
	shf.l.wrap.b32 	%r611, %r608, %r609, 31;
	mov.b64 	%rd1446, {%r611, %r610};
	shf.l.wrap.b32 	%r612, %r609, %r608, 24;
	shf.l.wrap.b32 	%r613, %r608, %r609, 24;
	mov.b64 	%rd1447, {%r613, %r612};
	xor.b64  	%rd1448, %rd1446, %rd1447;
	shr.u64 	%rd1449, %rd1445, 7;
	xor.b64  	%rd1450, %rd1448, %rd1449;
	add.s64 	%rd1451, %rd1444, %rd1634;
	add.s64 	%rd1635, %rd1451, %rd1450;
	mov.b64 	{%r614, %r615}, %rd1633;
	shf.l.wrap.b32 	%r616, %r615, %r614, 13;
	shf.l.wrap.b32 	%r617, %r614, %r615, 13;
	mov.b64 	%rd1452, {%r617, %r616};
	shf.l.wrap.b32 	%r618, %r614, %r615, 3;
	shf.l.wrap.b32 	%r619, %r615, %r614, 3;
	mov.b64 	%rd1453, {%r619, %r618};
	xor.b64  	%rd1454, %rd1452, %rd1453;
	shr.u64 	%rd1455, %rd1633, 6;
	xor.b64  	%rd1456, %rd1454, %rd1455;
	ld.local.u64 	%rd1457, [%rd1442+80];
	add.s64 	%rd1458, %rd1456, %rd1457;
	ld.local.u64 	%rd1634, [%rd1442+16];
	mov.b64 	{%r620, %r621}, %rd1634;
	shf.l.wrap.b32 	%r622, %r621, %r620, 31;
	shf.l.wrap.b32 	%r623, %r620, %r621, 31;
	mov.b64 	%rd1459, {%r623, %r622};
	shf.l.wrap.b32 	%r624, %r621, %r620, 24;
	shf.l.wrap.b32 	%r625, %r620, %r621, 24;
	mov.b64 	%rd1460, {%r625, %r624};
	xor.b64  	%rd1461, %rd1459, %rd1460;
	shr.u64 	%rd1462, %rd1634, 7;
	xor.b64  	%rd1463, %rd1461, %rd1462;
	add.s64 	%rd1464, %rd1458, %rd1445;
	add.s64 	%rd1633, %rd1464, %rd1463;
	st.local.v2.u64 	[%rd1442+128], {%rd1635, %rd1633};
	add.s64 	%rd1632, %rd1632, 16;
	setp.ne.s64 	%p29, %rd1632, 512;
	@%p29 bra 	$L__BB0_49;
	ld.local.u64 	%rd130, [%rd2+208];
	ld.local.u64 	%rd131, [%rd2+200];
	ld.local.u64 	%rd132, [%rd2+192];
	ld.local.u64 	%rd133, [%rd2+184];
	ld.local.u64 	%rd134, [%rd2+176];
	ld.local.u64 	%rd135, [%rd2+168];
	ld.local.u64 	%rd136, [%rd2+160];
	ld.local.u64 	%rd137, [%rd2+152];
	mov.b64 	%rd1636, 0;
	mov.u64 	%rd1637, %rd137;
	mov.u64 	%rd1638, %rd136;
	mov.u64 	%rd1639, %rd135;
	mov.u64 	%rd1640, %rd134;
	mov.u64 	%rd1641, %rd133;
	mov.u64 	%rd1642, %rd132;
	mov.u64 	%rd1643, %rd131;
	mov.u64 	%rd1644, %rd130;
$L__BB0_51:
	mov.u64 	%rd145, %rd1642;
	mov.u64 	%rd144, %rd1641;
	mov.u64 	%rd141, %rd1638;
	mov.u64 	%rd140, %rd1637;
	mov.b64 	{%r626, %r627}, %rd144;
	shf.l.wrap.b32 	%r628, %r627, %r626, 18;
	shf.l.wrap.b32 	%r629, %r626, %r627, 18;
	mov.b64 	%rd1466, {%r629, %r628};
	shf.l.wrap.b32 	%r630, %r627, %r626, 14;
	shf.l.wrap.b32 	%r631, %r626, %r627, 14;
	mov.b64 	%rd1467, {%r631, %r630};
	xor.b64  	%rd1468, %rd1466, %rd1467;
	shf.l.wrap.b32 	%r632, %r626, %r627, 23;
	shf.l.wrap.b32 	%r633, %r627, %r626, 23;
	mov.b64 	%rd1469, {%r633, %r632};
	xor.b64  	%rd1470, %rd1468, %rd1469;
	and.b64  	%rd1471, %rd144, %rd145;
	not.b64 	%rd1472, %rd144;
	and.b64  	%rd1473, %rd1643, %rd1472;
	or.b64  	%rd1474, %rd1471, %rd1473;
	mov.u64 	%rd1475, sha512_dev_k;
	add.s64 	%rd1476, %rd1475, %rd1636;
	ld.const.u64 	%rd1477, [%rd1476];
	add.s64 	%rd1478, %rd1, %rd1636;
	ld.local.v2.u64 	{%rd1479, %rd1480}, [%rd1478];
	add.s64 	%rd1481, %rd1470, %rd1474;
	add.s64 	%rd1482, %rd1481, %rd1644;
	add.s64 	%rd1483, %rd1482, %rd1477;
	add.s64 	%rd1484, %rd1483, %rd1479;
	mov.b64 	{%r634, %r635}, %rd140;
	shf.l.wrap.b32 	%r636, %r635, %r634, 4;
	shf.l.wrap.b32 	%r637, %r634, %r635, 4;
	mov.b64 	%rd1485, {%r637, %r636};
	shf.l.wrap.b32 	%r638, %r634, %r635, 30;
	shf.l.wrap.b32 	%r639, %r635, %r634, 30;
	mov.b64 	%rd1486, {%r639, %r638};
	xor.b64  	%rd1487, %rd1485, %rd1486;
	shf.l.wrap.b32 	%r640, %r634, %r635, 25;
	shf.l.wrap.b32 	%r641, %r635, %r634, 25;
	mov.b64 	%rd1488, {%r641, %r640};
	xor.b64  	%rd1489, %rd1487, %rd1488;
	xor.b64  	%rd1490, %rd141, %rd1639;
	and.b64  	%rd1491, %rd140, %rd1490;
	and.b64  	%rd1492, %rd141, %rd1639;
	xor.b64  	%rd1493, %rd1491, %rd1492;
	add.s64 	%rd1494, %rd1489, %rd1493;
	add.s64 	%rd1642, %rd1484, %rd1640;
	add.s64 	%rd1638, %rd1494, %rd1484;
	mov.b64 	{%r642, %r643}, %rd1642;
	shf.l.wrap.b32 	%r644, %r643, %r642, 18;
	shf.l.wrap.b32 	%r645, %r642, %r643, 18;
	mov.b64 	%rd1495, {%r645, %r644};
	shf.l.wrap.b32 	%r646, %r643, %r642, 14;
	shf.l.wrap.b32 	%r647, %r642, %r643, 14;
	mov.b64 	%rd1496, {%r647, %r646};
	xor.b64  	%rd1497, %rd1495, %rd1496;
	shf.l.wrap.b32 	%r648, %r642, %r643, 23;
	shf.l.wrap.b32 	%r649, %r643, %r642, 23;
	mov.b64 	%rd1498, {%r649, %r648};
	xor.b64  	%rd1499, %rd1497, %rd1498;
	and.b64  	%rd1500, %rd1642, %rd144;
	not.b64 	%rd1501, %rd1642;
	and.b64  	%rd1502, %rd145, %rd1501;
	or.b64  	%rd1503, %rd1500, %rd1502;
	ld.const.u64 	%rd1504, [%rd1476+8];
	add.s64 	%rd1505, %rd1499, %rd1503;
	add.s64 	%rd1506, %rd1505, %rd1643;
	add.s64 	%rd1507, %rd1506, %rd1504;
	add.s64 	%rd1508, %rd1507, %rd1480;
	mov.b64 	{%r650, %r651}, %rd1638;
	shf.l.wrap.b32 	%r652, %r651, %r650, 4;
	shf.l.wrap.b32 	%r653, %r650, %r651, 4;
	mov.b64 	%rd1509, {%r653, %r652};
	shf.l.wrap.b32 	%r654, %r650, %r651, 30;
	shf.l.wrap.b32 	%r655, %r651, %r650, 30;
	mov.b64 	%rd1510, {%r655, %r654};
	xor.b64  	%rd1511, %rd1509, %rd1510;
	shf.l.wrap.b32 	%r656, %r650, %r651, 25;
	shf.l.wrap.b32 	%r657, %r651, %r650, 25;
	mov.b64 	%rd1512, {%r657, %r656};
	xor.b64  	%rd1513, %rd1511, %rd1512;
	xor.b64  	%rd1514, %rd140, %rd141;
	and.b64  	%rd1515, %rd1638, %rd1514;
	and.b64  	%rd1516, %rd140, %rd141;
	xor.b64  	%rd1517, %rd1515, %rd1516;
	add.s64 	%rd1518, %rd1513, %rd1517;
	add.s64 	%rd1641, %rd1508, %rd1639;
	add.s64 	%rd1637, %rd1518, %rd1508;
	add.s64 	%rd1636, %rd1636, 16;
	setp.ne.s64 	%p30, %rd1636, 640;
	mov.u64 	%rd1639, %rd140;
	mov.u64 	%rd1640, %rd141;
	mov.u64 	%rd1643, %rd144;
	mov.u64 	%rd1644, %rd145;
	@%p30 bra 	$L__BB0_51;
	ld.param.u64 	%rd1586, [_Z13sha512_kernelPKhmPh_param_2];
	cvta.to.global.u64 	%rd1519, %rd1586;
	add.s64 	%rd1520, %rd137, %rd1637;
	add.s64 	%rd1521, %rd136, %rd1638;
	add.s64 	%rd1522, %rd135, %rd140;
	add.s64 	%rd1523, %rd134, %rd141;
	add.s64 	%rd1524, %rd133, %rd1641;
	add.s64 	%rd1525, %rd132, %rd1642;
	add.s64 	%rd1526, %rd131, %rd144;
	add.s64 	%rd1527, %rd130, %rd145;
	shr.u64 	%rd1528, %rd1520, 56;
	st.global.u8 	[%rd1519], %rd1528;
	shr.u64 	%rd1529, %rd1520, 48;
	st.global.u8 	[%rd1519+1], %rd1529;
	shr.u64 	%rd1530, %rd1520, 40;
	st.global.u8 	[%rd1519+2], %rd1530;
	shr.u64 	%rd1531, %rd1520, 32;
	st.global.u8 	[%rd1519+3], %rd1531;
	shr.u64 	%rd1532, %rd1520, 24;
	st.global.u8 	[%rd1519+4], %rd1532;
	shr.u64 	%rd1533, %rd1520, 16;
	st.global.u8 	[%rd1519+5], %rd1533;
	shr.u64 	%rd1534, %rd1520, 8;
	st.global.u8 	[%rd1519+6], %rd1534;
	st.global.u8 	[%rd1519+7], %rd1520;
	shr.u64 	%rd1535, %rd1521, 56;
	st.global.u8 	[%rd1519+8], %rd1535;
	shr.u64 	%rd1536, %rd1521, 48;
	st.global.u8 	[%rd1519+9], %rd1536;
	shr.u64 	%rd1537, %rd1521, 40;
	st.global.u8 	[%rd1519+10], %rd1537;
	shr.u64 	%rd1538, %rd1521, 32;
	st.global.u8 	[%rd1519+11], %rd1538;
	shr.u64 	%rd1539, %rd1521, 24;
	st.global.u8 	[%rd1519+12], %rd1539;
	shr.u64 	%rd1540, %rd1521, 16;
	st.global.u8 	[%rd1519+13], %rd1540;
	shr.u64 	%rd1541, %rd1521, 8;
	st.global.u8 	[%rd1519+14], %rd1541;
	st.global.u8 	[%rd1519+15], %rd1521;
	shr.u64 	%rd1542, %rd1522, 56;
	st.global.u8 	[%rd1519+16], %rd1542;
	shr.u64 	%rd1543, %rd1522, 48;
	st.global.u8 	[%rd1519+17], %rd1543;
	shr.u64 	%rd1544, %rd1522, 40;
	st.global.u8 	[%rd1519+18], %rd1544;
	shr.u64 	%rd1545, %rd1522, 32;
	st.global.u8 	[%rd1519+19], %rd1545;
	shr.u64 	%rd1546, %rd1522, 24;
	st.global.u8 	[%rd1519+20], %rd1546;
	shr.u64 	%rd1547, %rd1522, 16;
	st.global.u8 	[%rd1519+21], %rd1547;
	shr.u64 	%rd1548, %rd1522, 8;
	st.global.u8 	[%rd1519+22], %rd1548;
	st.global.u8 	[%rd1519+23], %rd1522;
	shr.u64 	%rd1549, %rd1523, 56;
	st.global.u8 	[%rd1519+24], %rd1549;
	shr.u64 	%rd1550, %rd1523, 48;
	st.global.u8 	[%rd1519+25], %rd1550;
	shr.u64 	%rd1551, %rd1523, 40;
	st.global.u8 	[%rd1519+26], %rd1551;
	shr.u64 	%rd1552, %rd1523, 32;
	st.global.u8 	[%rd1519+27], %rd1552;
	shr.u64 	%rd1553, %rd1523, 24;
	st.global.u8 	[%rd1519+28], %rd1553;
	shr.u64 	%rd1554, %rd1523, 16;
	st.global.u8 	[%rd1519+29], %rd1554;
	shr.u64 	%rd1555, %rd1523, 8;
	st.global.u8 	[%rd1519+30], %rd1555;
	st.global.u8 	[%rd1519+31], %rd1523;
	shr.u64 	%rd1556, %rd1524, 56;
	st.global.u8 	[%rd1519+32], %rd1556;
	shr.u64 	%rd1557, %rd1524, 48;
	st.global.u8 	[%rd1519+33], %rd1557;
	shr.u64 	%rd1558, %rd1524, 40;
	st.global.u8 	[%rd1519+34], %rd1558;
	shr.u64 	%rd1559, %rd1524, 32;
	st.global.u8 	[%rd1519+35], %rd1559;
	shr.u64 	%rd1560, %rd1524, 24;
	st.global.u8 	[%rd1519+36], %rd1560;
	shr.u64 	%rd1561, %rd1524, 16;
	st.global.u8 	[%rd1519+37], %rd1561;
	shr.u64 	%rd1562, %rd1524, 8;
	st.global.u8 	[%rd1519+38], %rd1562;
	st.global.u8 	[%rd1519+39], %rd1524;
	shr.u64 	%rd1563, %rd1525, 56;
	st.global.u8 	[%rd1519+40], %rd1563;
	shr.u64 	%rd1564, %rd1525, 48;
	st.global.u8 	[%rd1519+41], %rd1564;
	shr.u64 	%rd1565, %rd1525, 40;
	st.global.u8 	[%rd1519+42], %rd1565;
	shr.u64 	%rd1566, %rd1525, 32;
	st.global.u8 	[%rd1519+43], %rd1566;
	shr.u64 	%rd1567, %rd1525, 24;
	st.global.u8 	[%rd1519+44], %rd1567;
	shr.u64 	%rd1568, %rd1525, 16;
	st.global.u8 	[%rd1519+45], %rd1568;
	shr.u64 	%rd1569, %rd1525, 8;
	st.global.u8 	[%rd1519+46], %rd1569;
	st.global.u8 	[%rd1519+47], %rd1525;
	shr.u64 	%rd1570, %rd1526, 56;
	st.global.u8 	[%rd1519+48], %rd1570;
	shr.u64 	%rd1571, %rd1526, 48;
	st.global.u8 	[%rd1519+49], %rd1571;
	shr.u64 	%rd1572, %rd1526, 40;
	st.global.u8 	[%rd1519+50], %rd1572;
	shr.u64 	%rd1573, %rd1526, 32;
	st.global.u8 	[%rd1519+51], %rd1573;
	shr.u64 	%rd1574, %rd1526, 24;
	st.global.u8 	[%rd1519+52], %rd1574;
	shr.u64 	%rd1575, %rd1526, 16;
	st.global.u8 	[%rd1519+53], %rd1575;
	shr.u64 	%rd1576, %rd1526, 8;
	st.global.u8 	[%rd1519+54], %rd1576;
	st.global.u8 	[%rd1519+55], %rd1526;
	shr.u64 	%rd1577, %rd1527, 56;
	st.global.u8 	[%rd1519+56], %rd1577;
	shr.u64 	%rd1578, %rd1527, 48;
	st.global.u8 	[%rd1519+57], %rd1578;
	shr.u64 	%rd1579, %rd1527, 40;
	st.global.u8 	[%rd1519+58], %rd1579;
	shr.u64 	%rd1580, %rd1527, 32;
	st.global.u8 	[%rd1519+59], %rd1580;
	shr.u64 	%rd1581, %rd1527, 24;
	st.global.u8 	[%rd1519+60], %rd1581;
	shr.u64 	%rd1582, %rd1527, 16;
	st.global.u8 	[%rd1519+61], %rd1582;
	shr.u64 	%rd1583, %rd1527, 8;
	st.global.u8 	[%rd1519+62], %rd1583;
	st.global.u8 	[%rd1519+63], %rd1527;
	ret;

}


// ===== COMPILED SASS (sm_100) =====

	.target	sm_100

	.elftype	@"ET_EXEC"


//--------------------- .note.nv.tkinfo           --------------------------
	.section	.note.nv.tkinfo,"",@"SHT_NOTE"
	.sectionflags	@"SHF_NOTE_NV_TKINFO"
	.tkinfo
        /*0018*/ 	.word	0x00000002
        /*0030*/ 	.string	""
        /*0030*/ 	.string	"ptxas"
        /*0030*/ 	.string	"Cuda compilation tools, release 13.0, V13.0.88"
        /*0030*/ 	.string	"Build cuda_13.0.r13.0/compiler.36424714_0"
        /*0030*/ 	.string	"-arch sm_100 -m 64 "



//--------------------- .note.nv.cuinfo           --------------------------
	.section	.note.nv.cuinfo,"",@"SHT_NOTE"
	.sectionflags	@"SHF_NOTE_NV_CUINFO"
        /*0018*/ 	.short	0x0002
        /*001a*/ 	.short	0x0064
        /*001c*/ 	.short	0x0082
	.zero		2


//--------------------- .nv.info                  --------------------------
	.section	.nv.info,"",@"SHT_CUDA_INFO"
	.align	4


	//----- nvinfo : EIATTR_REGCOUNT
	.align		4
        /*0000*/ 	.byte	0x04, 0x2f
        /*0002*/ 	.short	(.L_3 - .L_2)
	.align		4
.L_2:
        /*0004*/ 	.word	index@(_Z13sha512_kernelPKhmPh)
        /*0008*/ 	.word	0x00000030


	//----- nvinfo : EIATTR_FRAME_SIZE
	.align		4
.L_3:
        /*000c*/ 	.byte	0x04, 0x11
        /*000e*/ 	.short	(.L_5 - .L_4)
	.align		4
.L_4:
        /*0010*/ 	.word	index@(_Z13sha512_kernelPKhmPh)
        /*0014*/ 	.word	0x00000360


	//----- nvinfo : EIATTR_MIN_STACK_SIZE
	.align		4
.L_5:
        /*0018*/ 	.byte	0x04, 0x12
        /*001a*/ 	.short	(.L_7 - .L_6)
	.align		4
.L_6:
        /*001c*/ 	.word	index@(_Z13sha512_kernelPKhmPh)
        /*0020*/ 	.word	0x00000360
.L_7:


//--------------------- .nv.compat                --------------------------
	.section	.nv.compat,"",@"SHT_CUDA_COMPAT_INFO"
	.align	4
        /*0000*/ 	.byte	0x02, 0x09, 0x00, 0x00, 0x02, 0x02, 0x01, 0x00, 0x02, 0x05, 0x05, 0x00, 0x03, 0x07, 0x01, 0x01
        /*0010*/ 	.byte	0x02, 0x03, 0x00, 0x00, 0x02, 0x06, 0x01, 0x00, 0x04, 0x0b, 0x08, 0x00, 0x09, 0x00, 0x00, 0x00
        /*0020*/ 	.byte	0x00, 0x00, 0x00, 0x00


//--------------------- .nv.info._Z13sha512_kernelPKhmPh --------------------------
	.section	.nv.info._Z13sha512_kernelPKhmPh,"",@"SHT_CUDA_INFO"
	.sectionflags	@""
	.align	4


	//----- nvinfo : EIATTR_CUDA_API_VERSION
	.align		4
        /*0000*/ 	.byte	0x04, 0x37
        /*0002*/ 	.short	(.L_9 - .L_8)
.L_8:
        /*0004*/ 	.word	0x00000082


	//----- nvinfo : EIATTR_KPARAM_INFO
	.align		4
.L_9:
        /*0008*/ 	.byte	0x04, 0x17
        /*000a*/ 	.short	(.L_11 - .L_10)
.L_10:
        /*000c*/ 	.word	0x00000000
        /*0010*/ 	.short	0x0002
        /*0012*/ 	.short	0x0010
        /*0014*/ 	.byte	0x00, 0xf5, 0x21, 0x00


	//----- nvinfo : EIATTR_KPARAM_INFO
	.align		4
.L_11:
        /*0018*/ 	.byte	0x04, 0x17
        /*001a*/ 	.short	(.L_13 - .L_12)
.L_12:
        /*001c*/ 	.word	0x00000000
        /*0020*/ 	.short	0x0001
        /*0022*/ 	.short	0x0008
        /*0024*/ 	.byte	0x00, 0xf0, 0x21, 0x00


	//----- nvinfo : EIATTR_KPARAM_INFO
	.align		4
.L_13:
        /*0028*/ 	.byte	0x04, 0x17
        /*002a*/ 	.short	(.L_15 - .L_14)
.L_14:
        /*002c*/ 	.word	0x00000000
        /*0030*/ 	.short	0x0000
        /*0032*/ 	.short	0x0000
        /*0034*/ 	.byte	0x00, 0xf5, 0x21, 0x00


	//----- nvinfo : EIATTR_SPARSE_MMA_MASK
	.align		4
.L_15:
        /*0038*/ 	.byte	0x03, 0x50
        /*003a*/ 	.short	0x0000


	//----- nvinfo : EIATTR_MAXREG_COUNT
	.align		4
        /*003c*/ 	.byte	0x03, 0x1b
        /*003e*/ 	.short	0x00ff


	//----- nvinfo : EIATTR_MERCURY_ISA_VERSION
	.align		4
        /*0040*/ 	.byte	0x03, 0x5f
        /*0042*/ 	.short	0x0101


	//----- nvinfo : EIATTR_VRC_CTA_INIT_COUNT
	.align		4
        /*0044*/ 	.byte	0x02, 0x4a
	.zero		1
	.zero		1


	//----- nvinfo : EIATTR_EXIT_INSTR_OFFSETS
	.align		4
        /*0048*/ 	.byte	0x04, 0x1c
        /*004a*/ 	.short	(.L_17 - .L_16)


	//   ....[0]....
.L_16:
        /*004c*/ 	.word	0x00009690


	//----- nvinfo : EIATTR_CBANK_PARAM_SIZE
	.align		4
.L_17:
        /*0050*/ 	.byte	0x03, 0x19
        /*0052*/ 	.short	0x0018


	//----- nvinfo : EIATTR_PARAM_CBANK
	.align		4
        /*0054*/ 	.byte	0x04, 0x0a
        /*0056*/ 	.short	(.L_19 - .L_18)
	.align		4
.L_18:
        /*0058*/ 	.word	index@(.nv.constant0._Z13sha512_kernelPKhmPh)
        /*005c*/ 	.short	0x0380
        /*005e*/ 	.short	0x0018


	//----- nvinfo : EIATTR_SW_WAR
	.align		4
.L_19:
        /*0060*/ 	.byte	0x04, 0x36
        /*0062*/ 	.short	(.L_21 - .L_20)
.L_20:
        /*0064*/ 	.word	0x00000008
.L_21:


//--------------------- .nv.callgraph             --------------------------
	.section	.nv.callgraph,"",@"SHT_CUDA_CALLGRAPH"
	.align	4
	.sectionentsize	8
	.align		4
        /*0000*/ 	.word	0x00000000
	.align		4
        /*0004*/ 	.word	0xffffffff
	.align		4
        /*0008*/ 	.word	0x00000000
	.align		4
        /*000c*/ 	.word	0xfffffffe
	.align		4
        /*0010*/ 	.word	0x00000000
	.align		4
        /*0014*/ 	.word	0xfffffffd
	.align		4
        /*0018*/ 	.word	0x00000000
	.align		4
        /*001c*/ 	.word	0xfffffffc


//--------------------- .nv.constant3             --------------------------
	.section	.nv.constant3,"a",@progbits
	.align	8
.nv.constant3:
	.type		sha512_dev_k,@object
	.size		sha512_dev_k,(.L_0 - sha512_dev_k)
sha512_dev_k:
	.zero		640
.L_0:


//--------------------- .nv.constant4             --------------------------
	.section	.nv.constant4,"a",@progbits
	.align	8
	.align		8
.nv.constant4:
        /*0000*/ 	.dword	sha512_host_k


//--------------------- .text._Z13sha512_kernelPKhmPh --------------------------
	.section	.text._Z13sha512_kernelPKhmPh,"ax",@progbits
	.align	128
        .global         _Z13sha512_kernelPKhmPh
        .type           _Z13sha512_kernelPKhmPh,@function
        .size           _Z13sha512_kernelPKhmPh,(.L_x_23 - _Z13sha512_kernelPKhmPh)
        .other          _Z13sha512_kernelPKhmPh,@"STO_CUDA_ENTRY STV_DEFAULT"
_Z13sha512_kernelPKhmPh:
.text._Z13sha512_kernelPKhmPh:
[----:B------:R-:W0:Y:S01]  /*0000*/  LDC R1, c[0x0][0x37c] ;  /* 0x0000df00ff017b82 */ /* 0x000e220000000800 */
[----:B------:R-:W1:Y:S01]  /*0010*/  LDCU.64 UR4, c[0x0][0x388] ;  /* 0x00007100ff0477ac */ /* 0x000e620008000a00 */
[----:B0-----:R-:W-:Y:S01]  /*0020*/  VIADD R1, R1, 0xfffffca0 ;  /* 0xfffffca001017836 */ /* 0x001fe20000000000 */
[----:B------:R-:W-:Y:S01]  /*0030*/  CS2R R20, SRZ ;  /* 0x0000000000147805 */ /* 0x000fe2000001ff00 */
[----:B------:R-:W-:Y:S01]  /*0040*/  IMAD.MOV.U32 R22, RZ, RZ, -0xc4336f8 ;  /* 0xf3bcc908ff167424 */ /* 0x000fe200078e00ff */
[----:B------:R-:W-:Y:S01]  /*0050*/  CS2R R4, SRZ ;  /* 0x0000000000047805 */ /* 0x000fe2000001ff00 */
[----:B------:R-:W-:Y:S01]  /*0060*/  IMAD.MOV.U32 R23, RZ, RZ, 0x6a09e667 ;  /* 0x6a09e667ff177424 */ /* 0x000fe200078e00ff */
[----:B------:R0:W-:Y:S01]  /*0070*/  STL.128 [R1+0x300], RZ ;  /* 0x000300ff01007387 */ /* 0x0001e20000100c00 */
[----:B------:R-:W-:Y:S01]  /*0080*/  IMAD.MOV.U32 R8, RZ, RZ, -0x7b3558c5 ;  /* 0x84caa73bff087424 */ /* 0x000fe200078e00ff */
[----:B------:R-:W-:Y:S01]  /*0090*/  CS2R R2, SRZ ;  /* 0x0000000000027805 */ /* 0x000fe2000001ff00 */
[----:B------:R-:W-:Y:S01]  /*00a0*/  IMAD.MOV.U32 R9, RZ, RZ, -0x4498517b ;  /* 0xbb67ae85ff097424 */ /* 0x000fe200078e00ff */
[----:B------:R0:W-:Y:S01]  /*00b0*/  STL.128 [R1+0x310], R20 ;  /* 0x0003101401007387 */ /* 0x0001e20000100c00 */
[----:B------:R-:W-:Y:S01]  /*00c0*/  IMAD.MOV.U32 R10, RZ, RZ, -0x16b07d5 ;  /* 0xfe94f82bff0a7424 */ /* 0x000fe200078e00ff */
[----:B------:R-:W2:Y:S01]  /*00d0*/  LDCU.64 UR12, c[0x0][0x358] ;  /* 0x00006b00ff0c77ac */ /* 0x000ea20008000a00 */
[----:B------:R-:W-:-:S02]  /*00e0*/  IMAD.MOV.U32 R11, RZ, RZ, 0x3c6ef372 ;  /* 0x3c6ef372ff0b7424 */ /* 0x000fc400078e00ff */
[----:B------:R-:W-:Y:S02]  /*00f0*/  IMAD.MOV.U32 R12, RZ, RZ, 0x5f1d36f1 ;  /* 0x5f1d36f1ff0c7424 */ /* 0x000fe400078e00ff */
[----:B------:R-:W-:Y:S01]  /*0100*/  IMAD.MOV.U32 R13, RZ, RZ, -0x5ab00ac6 ;  /* 0xa54ff53aff0d7424 */ /* 0x000fe200078e00ff */
[----:B------:R0:W-:Y:S01]  /*0110*/  STL.128 [R1+0x320], R8 ;  /* 0x0003200801007387 */ /* 0x0001e20000100c00 */
[----:B------:R-:W-:Y:S01]  /*0120*/  IMAD.MOV.U32 R14, RZ, RZ, -0x52197d2f ;  /* 0xade682d1ff0e7424 */ /* 0x000fe200078e00ff */
[----:B-1----:R-:W-:Y:S01]  /*0130*/  UISETP.NE.U32.AND UP0, UPT, UR4, URZ, UPT ;  /* 0x000000ff0400728c */ /* 0x002fe2000bf05070 */
[----:B------:R-:W-:Y:S02]  /*0140*/  IMAD.MOV.U32 R15, RZ, RZ, 0x510e527f ;  /* 0x510e527fff0f7424 */ /* 0x000fe400078e00ff */
[----:B------:R-:W-:Y:S01]  /*0150*/  IMAD.MOV.U32 R16, RZ, RZ, 0x2b3e6c1f ;  /* 0x2b3e6c1fff107424 */ /* 0x000fe200078e00ff */
[----:B------:R-:W-:Y:S01]  /*0160*/  UISETP.NE.AND.EX UP0, UPT, UR5, URZ, UPT, UP0 ;  /* 0x000000ff0500728c */ /* 0x000fe2000bf05300 */
[----:B------:R-:W-:Y:S01]  /*0170*/  IMAD.MOV.U32 R17, RZ, RZ, -0x64fa9774 ;  /* 0x9b05688cff117424 */ /* 0x000fe200078e00ff */
[----:B------:R0:W-:Y:S01]  /*0180*/  STL.128 [R1+0x330], R12 ;  /* 0x0003300c01007387 */ /* 0x0001e20000100c00 */
[----:B------:R-:W-:-:S02]  /*0190*/  IMAD.MOV.U32 R18, RZ, RZ, -0x4be4295 ;  /* 0xfb41bd6bff127424 */ /* 0x000fc400078e00ff */
[----:B------:R-:W-:Y:S02]  /*01a0*/  IMAD.MOV.U32 R19, RZ, RZ, 0x1f83d9ab ;  /* 0x1f83d9abff137424 */ /* 0x000fe400078e00ff */
[----:B------:R-:W-:Y:S02]  /*01b0*/  IMAD.MOV.U32 R6, RZ, RZ, 0x137e2179 ;  /* 0x137e2179ff067424 */ /* 0x000fe400078e00ff */
[----:B------:R-:W-:Y:S01]  /*01c0*/  IMAD.MOV.U32 R7, RZ, RZ, 0x5be0cd19 ;  /* 0x5be0cd19ff077424 */ /* 0x000fe200078e00ff */
[----:B------:R0:W-:Y:S01]  /*01d0*/  STL.128 [R1+0x340], R16 ;  /* 0x0003401001007387 */ /* 0x0001e20000100c00 */
[----:B------:R-:W-:-:S03]  /*01e0*/  VIADD R29, R1, 0x280 ;  /* 0x00000280011d7836 */ /* 0x000fc60000000000 */
[----:B------:R0:W-:Y:S01]  /*01f0*/  STL.64 [R1+0x350], R6 ;  /* 0x0003500601007387 */ /* 0x0001e20000100a00 */
[----:B--2---:R-:W-:Y:S05]  /*0200*/  BRA.U !UP0, `(.L_x_0) ;  /* 0x0000002d08607547 */ /* 0x004fea000b800000 */
[----:B------:R-:W-:Y:S01]  /*0210*/  IMAD.MOV.U32 R4, RZ, RZ, RZ ;  /* 0x000000ffff047224 */ /* 0x000fe200078e00ff */
[----:B------:R-:W-:Y:S01]  /*0220*/  UMOV UR4, URZ ;  /* 0x000000ff00047c82 */ /* 0x000fe20008000000 */
[----:B------:R-:W-:-:S05]  /*0230*/  UMOV UR5, URZ ;  /* 0x000000ff00057c82 */ /* 0x000fca0008000000 */
.L_x_5:
[----:B------:R-:W1:Y:S02]  /*0240*/  LDCU.128 UR8, c[0x0][0x380] ;  /* 0x00007000ff0877ac */ /* 0x000e640008000c00 */
[----:B-1----:R-:W-:-:S04]  /*0250*/  UIADD3 UR6, UP0, UPT, UR4, UR8, URZ ;  /* 0x0000000804067290 */ /* 0x002fc8000ff1e0ff */
[----:B------:R-:W-:Y:S02]  /*0260*/  UIADD3.X UR7, UPT, UPT, UR5, UR9, URZ, UP0, !UPT ;  /* 0x0000000905077290 */ /* 0x000fe400087fe4ff */
[----:B0-----:R-:W-:-:S04]  /*0270*/  IMAD.U32 R6, RZ, RZ, UR6 ;  /* 0x00000006ff067e24 */ /* 0x001fc8000f8e00ff */
[----:B------:R-:W-:-:S05]  /*0280*/  IMAD.U32 R7, RZ, RZ, UR7 ;  /* 0x00000007ff077e24 */ /* 0x000fca000f8e00ff */
[----:B------:R-:W2:Y:S01]  /*0290*/  LDG.E.U8 R6, desc[UR12][R6.64] ;  /* 0x0000000c06067981 */ /* 0x000ea2000c1e1100 */
[----:B------:R-:W-:-:S05]  /*02a0*/  IMAD.IADD R9, R1, 0x1, R4 ;  /* 0x0000000101097824 */ /* 0x000fca00078e0204 */
[----:B--2---:R0:W-:Y:S04]  /*02b0*/  STL.U8 [R9+0x280], R6 ;  /* 0x0002800609007387 */ /* 0x0041e80000100000 */
[----:B------:R-:W2:Y:S01]  /*02c0*/  LDL.64 R2, [R1+0x300] ;  /* 0x0003000001027983 */ /* 0x000ea20000100a00 */
[----:B------:R-:W-:-:S04]  /*02d0*/  UIADD3 UR4, UP1, UPT, UR4, 0x1, URZ ;  /* 0x0000000104047890 */ /* 0x000fc8000ff3e0ff */
[----:B------:R-:W-:Y:S02]  /*02e0*/  UISETP.NE.U32.AND UP0, UPT, UR4, UR10, UPT ;  /* 0x0000000a0400728c */ /* 0x000fe4000bf05070 */
[----:B------:R-:W-:-:S04]  /*02f0*/  UIADD3.X UR5, UPT, UPT, URZ, UR5, URZ, UP1, !UPT ;  /* 0x00000005ff057290 */ /* 0x000fc80008ffe4ff */
[----:B------:R-:W-:Y:S01]  /*0300*/  UISETP.NE.AND.EX UP0, UPT, UR5, UR11, UPT, UP0 ;  /* 0x0000000b0500728c */ /* 0x000fe2000bf05300 */
[----:B--2---:R-:W-:-:S05]  /*0310*/  IADD3 R4, P0, PT, R2, 0x1, RZ ;  /* 0x0000000102047810 */ /* 0x004fca0007f1e0ff */
[----:B------:R-:W-:Y:S01]  /*0320*/  IMAD.X R5, RZ, RZ, R3, P0 ;  /* 0x000000ffff057224 */ /* 0x000fe200000e0603 */
[----:B------:R-:W-:-:S04]  /*0330*/  ISETP.NE.U32.AND P0, PT, R4, 0x80, PT ;  /* 0x000000800400780c */ /* 0x000fc80003f05070 */
[----:B------:R0:W-:Y:S01]  /*0340*/  STL.64 [R1+0x300], R4 ;  /* 0x0003000401007387 */ /* 0x0001e20000100a00 */
[----:B------:R-:W-:-:S13]  /*0350*/  ISETP.NE.AND.EX P0, PT, R5, RZ, PT, P0 ;  /* 0x000000ff0500720c */ /* 0x000fda0003f05300 */
[----:B0-----:R-:W-:Y:S05]  /*0360*/  @P0 BRA `(.L_x_1) ;  /* 0x0000002c00000947 */ /* 0x001fea0003800000 */
[----:B------:R-:W2:Y:S04]  /*0370*/  LDL.128 R36, [R1+0x280] ;  /* 0x0002800001247983 */ /* 0x000ea80000100c00 */
[----:B------:R-:W3:Y:S04]  /*0380*/  LDL.128 R24, [R1+0x290] ;  /* 0x0002900001187983 */ /* 0x000ee80000100c00 */
[----:B------:R-:W4:Y:S04]  /*0390*/  LDL.128 R20, [R1+0x2a0] ;  /* 0x0002a00001147983 */ /* 0x000f280000100c00 */
[----:B------:R-:W5:Y:S04]  /*03a0*/  LDL.128 R16, [R1+0x2b0] ;  /* 0x0002b00001107983 */ /* 0x000f680000100c00 */
[----:B------:R-:W5:Y:S04]  /*03b0*/  LDL.128 R8, [R1+0x2c0] ;  /* 0x0002c00001087983 */ /* 0x000f680000100c00 */
[----:B------:R-:W5:Y:S04]  /*03c0*/  LDL.128 R12, [R1+0x2d0] ;  /* 0x0002d000010c7983 */ /* 0x000f680000100c00 */
[----:B------:R-:W5:Y:S01]  /*03d0*/  LDL.128 R4, [R1+0x2e0] ;  /* 0x0002e00001047983 */ /* 0x000f620000100c00 */
[----:B--2---:R-:W-:-:S02]  /*03e0*/  PRMT R0, R36, 0x7771, RZ ;  /* 0x0000777124007816 */ /* 0x004fc400000000ff */
[----:B------:R-:W-:Y:S02]  /*03f0*/  PRMT R2, R36, 0x7770, RZ ;  /* 0x0000777024027816 */ /* 0x000fe400000000ff */
[C---:B------:R-:W-:Y:S01]  /*0400*/  PRMT R32, R37.reuse, 0x7771, RZ ;  /* 0x0000777125207816 */ /* 0x040fe200000000ff */
[----:B------:R-:W-:Y:S01]  /*0410*/  IMAD.U32 R0, R0, 0x10000, RZ ;  /* 0x0001000000007824 */ /* 0x000fe200078e00ff */
[----:B------:R-:W-:Y:S02]  /*0420*/  PRMT R42, R37, 0x7772, RZ ;  /* 0x00007772252a7816 */ /* 0x000fe400000000ff */
[----:B------:R-:W-:Y:S01]  /*0430*/  PRMT R28, R38, 0x7771, RZ ;  /* 0x00007771261c7816 */ /* 0x000fe200000000ff */
[----:B------:R-:W-:Y:S01]  /*0440*/  IMAD.WIDE.U32 R32, R32, 0x10000, RZ ;  /* 0x0001000020207825 */ /* 0x000fe200078e00ff */
[----:B------:R-:W-:Y:S02]  /*0450*/  LOP3.LUT R3, R0, 0xff0000, RZ, 0xc0, !PT ;  /* 0x00ff000000037812 */ /* 0x000fe400078ec0ff */
[----:B------:R-:W-:Y:S01]  /*0460*/  PRMT R0, R36, 0x7772, RZ ;  /* 0x0000777224007816 */ /* 0x000fe200000000ff */
[----:B------:R-:W-:Y:S01]  /*0470*/  IMAD.WIDE.U32 R42, R42, 0x100, RZ ;  /* 0x000001002a2a7825 */ /* 0x000fe200078e00ff */
[----:B------:R-:W-:-:S02]  /*0480*/  PRMT R3, R3, 0x4210, R2 ;  /* 0x0000421003037816 */ /* 0x000fc40000000002 */
[----:B------:R-:W-:Y:S01]  /*0490*/  PRMT R36, R36, 0x7773, RZ ;  /* 0x0000777324247816 */ /* 0x000fe200000000ff */
[----:B------:R-:W-:Y:S01]  /*04a0*/  IMAD.SHL.U32 R0, R0, 0x100, RZ ;  /* 0x0000010000007824 */ /* 0x000fe200078e00ff */
[----:B------:R-:W-:Y:S01]  /*04b0*/  PRMT R2, R38, 0x7772, RZ ;  /* 0x0000777226027816 */ /* 0x000fe200000000ff */
[----:B------:R-:W-:Y:S01]  /*04c0*/  IMAD.U32 R34, R28, 0x10000, RZ ;  /* 0x000100001c227824 */ /* 0x000fe200078e00ff */
[----:B------:R-:W-:Y:S02]  /*04d0*/  PRMT R28, R38, 0x7770, RZ ;  /* 0x00007770261c7816 */ /* 0x000fe400000000ff */
[----:B------:R-:W-:Y:S01]  /*04e0*/  LOP3.LUT R3, R3, 0xff00, R0, 0xf8, !PT ;  /* 0x0000ff0003037812 */ /* 0x000fe200078ef800 */
[----:B------:R-:W-:Y:S01]  /*04f0*/  IMAD.SHL.U32 R2, R2, 0x100, RZ ;  /* 0x0000010002027824 */ /* 0x000fe200078e00ff */
[----:B------:R-:W-:Y:S02]  /*0500*/  PRMT R0, R37, 0x7770, RZ ;  /* 0x0000777025007816 */ /* 0x000fe400000000ff */
[----:B------:R-:W-:-:S02]  /*0510*/  LOP3.LUT R3, R3, 0xff, R36, 0xf8, !PT ;  /* 0x000000ff03037812 */ /* 0x000fc400078ef824 */
[----:B------:R-:W-:Y:S01]  /*0520*/  LOP3.LUT R45, R34, 0xff0000, RZ, 0xc0, !PT ;  /* 0x00ff0000222d7812 */ /* 0x000fe200078ec0ff */
[----:B------:R-:W-:-:S03]  /*0530*/  IMAD.WIDE.U32 R30, R0, 0x1000000, RZ ;  /* 0x01000000001e7825 */ /* 0x000fc600078e00ff */
[----:B------:R-:W-:Y:S02]  /*0540*/  PRMT R45, R45, 0x4210, R28 ;  /* 0x000042102d2d7816 */ /* 0x000fe4000000001c */
[----:B------:R-:W-:Y:S02]  /*0550*/  LOP3.LUT R36, R42, R30, R32, 0xfe, !PT ;  /* 0x0000001e2a247212 */ /* 0x000fe400078efe20 */
[----:B------:R-:W-:Y:S02]  /*0560*/  LOP3.LUT R42, R33, R3, R31, 0xfe, !PT ;  /* 0x00000003212a7212 */ /* 0x000fe400078efe1f */
[----:B------:R-:W2:Y:S01]  /*0570*/  LDL.128 R32, [R1+0x2f0] ;  /* 0x0002f00001207983 */ /* 0x000ea20000100c00 */
[----:B------:R-:W-:Y:S02]  /*0580*/  LOP3.LUT R45, R45, 0xff00, R2, 0xf8, !PT ;  /* 0x0000ff002d2d7812 */ /* 0x000fe400078ef802 */
[C---:B------:R-:W-:Y:S02]  /*0590*/  PRMT R2, R39.reuse, 0x7770, RZ ;  /* 0x0000777027027816 */ /* 0x040fe400000000ff */
[----:B------:R-:W-:-:S02]  /*05a0*/  PRMT R30, R39, 0x7771, RZ ;  /* 0x00007771271e7816 */ /* 0x000fc400000000ff */
[----:B---3--:R-:W-:Y:S01]  /*05b0*/  PRMT R0, R24, 0x7771, RZ ;  /* 0x0000777118007816 */ /* 0x008fe200000000ff */
[----:B------:R-:W-:Y:S01]  /*05c0*/  IMAD.WIDE.U32 R2, R2, 0x1000000, RZ ;  /* 0x0100000002027825 */ /* 0x000fe200078e00ff */
[----:B------:R-:W-:Y:S02]  /*05d0*/  PRMT R38, R38, 0x7773, RZ ;  /* 0x0000777326267816 */ /* 0x000fe400000000ff */
[----:B------:R-:W-:Y:S01]  /*05e0*/  PRMT R40, R39, 0x7772, RZ ;  /* 0x0000777227287816 */ /* 0x000fe200000000ff */
[----:B------:R-:W-:Y:S01]  /*05f0*/  IMAD.WIDE.U32 R30, R30, 0x10000, RZ ;  /* 0x000100001e1e7825 */ /* 0x000fe200078e00ff */
[----:B------:R-:W-:Y:S02]  /*0600*/  LOP3.LUT R45, R45, 0xff, R38, 0xf8, !PT ;  /* 0x000000ff2d2d7812 */ /* 0x000fe400078ef826 */
[----:B------:R-:W-:Y:S01]  /*0610*/  PRMT R28, R26, 0x7771, RZ ;  /* 0x000077711a1c7816 */ /* 0x000fe200000000ff */
[----:B------:R-:W-:Y:S01]  /*0620*/  IMAD.U32 R0, R0, 0x10000, RZ ;  /* 0x0001000000007824 */ /* 0x000fe200078e00ff */
[----:B------:R-:W-:Y:S01]  /*0630*/  LOP3.LUT R3, R31, R45, R3, 0xfe, !PT ;  /* 0x0000002d1f037212 */ /* 0x000fe200078efe03 */
[----:B------:R-:W-:Y:S01]  /*0640*/  IMAD.WIDE.U32 R40, R40, 0x100, RZ ;  /* 0x0000010028287825 */ /* 0x000fe200078e00ff */
[----:B------:R-:W-:-:S02]  /*0650*/  PRMT R37, R37, 0x7773, RZ ;  /* 0x0000777325257816 */ /* 0x000fc400000000ff */
[----:B------:R-:W-:Y:S02]  /*0660*/  LOP3.LUT R31, R0, 0xff0000, RZ, 0xc0, !PT ;  /* 0x00ff0000001f7812 */ /* 0x000fe400078ec0ff */
[----:B------:R-:W-:Y:S01]  /*0670*/  LOP3.LUT R38, R40, R2, R30, 0xfe, !PT ;  /* 0x0000000228267212 */ /* 0x000fe200078efe1e */
[----:B------:R-:W-:Y:S01]  /*0680*/  IMAD.U32 R30, R28, 0x10000, RZ ;  /* 0x000100001c1e7824 */ /* 0x000fe200078e00ff */
[C---:B------:R-:W-:Y:S02]  /*0690*/  PRMT R0, R24.reuse, 0x7772, RZ ;  /* 0x0000777218007816 */ /* 0x040fe400000000ff */
[----:B------:R-:W-:Y:S02]  /*06a0*/  PRMT R2, R24, 0x7770, RZ ;  /* 0x0000777018027816 */ /* 0x000fe400000000ff */
[----:B------:R-:W-:Y:S02]  /*06b0*/  LOP3.LUT R36, R36, 0xff, R37, 0xf8, !PT ;  /* 0x000000ff24247812 */ /* 0x000fe400078ef825 */
[----:B------:R-:W-:-:S02]  /*06c0*/  LOP3.LUT R3, R3, R41, RZ, 0xfc, !PT ;  /* 0x0000002903037212 */ /* 0x000fc400078efcff */
[----:B------:R-:W-:Y:S02]  /*06d0*/  PRMT R39, R39, 0x7773, RZ ;  /* 0x0000777327277816 */ /* 0x000fe400000000ff */
[----:B------:R-:W-:Y:S01]  /*06e0*/  LOP3.LUT R37, R42, R43, RZ, 0xfc, !PT ;  /* 0x0000002b2a257212 */ /* 0x000fe200078efcff */
[----:B------:R-:W-:Y:S01]  /*06f0*/  IMAD.SHL.U32 R43, R0, 0x100, RZ ;  /* 0x00000100002b7824 */ /* 0x000fe200078e00ff */
[----:B------:R-:W-:Y:S02]  /*0700*/  PRMT R2, R31, 0x4210, R2 ;  /* 0x000042101f027816 */ /* 0x000fe40000000002 */
[----:B------:R-:W-:Y:S02]  /*0710*/  PRMT R28, R26, 0x7770, RZ ;  /* 0x000077701a1c7816 */ /* 0x000fe400000000ff */
[----:B------:R-:W-:Y:S02]  /*0720*/  LOP3.LUT R31, R30, 0xff0000, RZ, 0xc0, !PT ;  /* 0x00ff00001e1f7812 */ /* 0x000fe400078ec0ff */
[----:B------:R-:W-:Y:S01]  /*0730*/  LOP3.LUT R38, R38, 0xff, R39, 0xf8, !PT ;  /* 0x000000ff26267812 */ /* 0x000fe200078ef827 */
[----:B------:R-:W-:Y:S01]  /*0740*/  IMAD.MOV.U32 R39, RZ, RZ, R3 ;  /* 0x000000ffff277224 */ /* 0x000fe200078e0003 */
[----:B------:R-:W-:-:S02]  /*0750*/  PRMT R0, R31, 0x4210, R28 ;  /* 0x000042101f007816 */ /* 0x000fc4000000001c */
[----:B------:R-:W-:Y:S02]  /*0760*/  LOP3.LUT R43, R2, 0xff00, R43, 0xf8, !PT ;  /* 0x0000ff00022b7812 */ /* 0x000fe400078ef82b */
[----:B------:R-:W-:Y:S01]  /*0770*/  PRMT R3, R26, 0x7772, RZ ;  /* 0x000077721a037816 */ /* 0x000fe200000000ff */
[----:B------:R0:W-:Y:S01]  /*0780*/  STL.128 [R1], R36 ;  /* 0x0000002401007387 */ /* 0x0001e20000100c00 */
[C---:B------:R-:W-:Y:S02]  /*0790*/  PRMT R2, R25.reuse, 0x7770, RZ ;  /* 0x0000777019027816 */ /* 0x040fe400000000ff */
[----:B------:R-:W-:Y:S01]  /*07a0*/  PRMT R30, R25, 0x7771, RZ ;  /* 0x00007771191e7816 */ /* 0x000fe200000000ff */
[----:B------:R-:W-:Y:S01]  /*07b0*/  IMAD.SHL.U32 R41, R3, 0x100, RZ ;  /* 0x0000010003297824 */ /* 0x000fe200078e00ff */
[----:B------:R-:W-:Y:S01]  /*07c0*/  PRMT R28, R25, 0x7772, RZ ;  /* 0x00007772191c7816 */ /* 0x000fe200000000ff */
[----:B------:R-:W-:Y:S01]  /*07d0*/  IMAD.WIDE.U32 R2, R2, 0x1000000, RZ ;  /* 0x0100000002027825 */ /* 0x000fe200078e00ff */
[----:B------:R-:W-:-:S02]  /*07e0*/  PRMT R24, R24, 0x7773, RZ ;  /* 0x0000777318187816 */ /* 0x000fc400000000ff */
[----:B------:R-:W-:Y:S01]  /*07f0*/  LOP3.LUT R41, R0, 0xff00, R41, 0xf8, !PT ;  /* 0x0000ff0000297812 */ /* 0x000fe200078ef829 */
[----:B------:R-:W-:Y:S01]  /*0800*/  IMAD.WIDE.U32 R30, R30, 0x10000, RZ ;  /* 0x000100001e1e7825 */ /* 0x000fe200078e00ff */
[----:B------:R-:W-:Y:S02]  /*0810*/  LOP3.LUT R43, R43, 0xff, R24, 0xf8, !PT ;  /* 0x000000ff2b2b7812 */ /* 0x000fe400078ef818 */
[----:B------:R-:W-:Y:S02]  /*0820*/  PRMT R26, R26, 0x7773, RZ ;  /* 0x000077731a1a7816 */ /* 0x000fe400000000ff */
[----:B------:R-:W-:Y:S01]  /*0830*/  PRMT R40, R27, 0x7771, RZ ;  /* 0x000077711b287816 */ /* 0x000fe200000000ff */
[----:B0-----:R-:W-:Y:S01]  /*0840*/  IMAD.WIDE.U32 R38, R28, 0x100, RZ ;  /* 0x000001001c267825 */ /* 0x001fe200078e00ff */
[----:B------:R-:W-:Y:S02]  /*0850*/  PRMT R25, R25, 0x7773, RZ ;  /* 0x0000777319197816 */ /* 0x000fe400000000ff */
[----:B----4-:R-:W-:-:S02]  /*0860*/  PRMT R28, R21, 0x7771, RZ ;  /* 0x00007771151c7816 */ /* 0x010fc400000000ff */
[----:B------:R-:W-:Y:S02]  /*0870*/  LOP3.LUT R0, R38, R2, R30, 0xfe, !PT ;  /* 0x0000000226007212 */ /* 0x000fe400078efe1e */
[C---:B------:R-:W-:Y:S02]  /*0880*/  PRMT R30, R27.reuse, 0x7770, RZ ;  /* 0x000077701b1e7816 */ /* 0x040fe400000000ff */
[----:B------:R-:W-:Y:S02]  /*0890*/  PRMT R2, R27, 0x7772, RZ ;  /* 0x000077721b027816 */ /* 0x000fe400000000ff */
[----:B------:R-:W-:Y:S01]  /*08a0*/  LOP3.LUT R38, R31, R43, R3, 0xfe, !PT ;  /* 0x0000002b1f267212 */ /* 0x000fe200078efe03 */
[----:B------:R-:W-:Y:S01]  /*08b0*/  IMAD.WIDE.U32 R30, R30, 0x1000000, RZ ;  /* 0x010000001e1e7825 */ /* 0x000fe200078e00ff */
[----:B------:R-:W-:Y:S02]  /*08c0*/  LOP3.LUT R43, R41, 0xff, R26, 0xf8, !PT ;  /* 0x000000ff292b7812 */ /* 0x000fe400078ef81a */
[----:B------:R-:W-:Y:S01]  /*08d0*/  PRMT R27, R27, 0x7773, RZ ;  /* 0x000077731b1b7816 */ /* 0x000fe200000000ff */
[----:B------:R-:W-:Y:S01]  /*08e0*/  IMAD.WIDE.U32 R40, R40, 0x10000, RZ ;  /* 0x0001000028287825 */ /* 0x000fe200078e00ff */
[----:B------:R-:W-:-:S02]  /*08f0*/  LOP3.LUT R24, R0, 0xff, R25, 0xf8, !PT ;  /* 0x000000ff00187812 */ /* 0x000fc400078ef819 */
[----:B------:R-:W-:Y:S01]  /*0900*/  LOP3.LUT R25, R38, R39, RZ, 0xfc, !PT ;  /* 0x0000002726197212 */ /* 0x000fe200078efcff */
[----:B------:R-:W-:Y:S01]  /*0910*/  IMAD.WIDE.U32 R2, R2, 0x100, RZ ;  /* 0x0000010002027825 */ /* 0x000fe200078e00ff */
[----:B------:R-:W-:Y:S02]  /*0920*/  LOP3.LUT R31, R41, R43, R31, 0xfe, !PT ;  /* 0x0000002b291f7212 */ /* 0x000fe400078efe1f */
[----:B------:R-:W-:Y:S02]  /*0930*/  PRMT R39, R20, 0x7770, RZ ;  /* 0x0000777014277816 */ /* 0x000fe400000000ff */
[----:B------:R-:W-:Y:S02]  /*0940*/  LOP3.LUT R26, R2, R30, R40, 0xfe, !PT ;  /* 0x0000001e021a7212 */ /* 0x000fe400078efe28 */
[----:B------:R-:W-:Y:S02]  /*0950*/  PRMT R2, R20, 0x7771, RZ ;  /* 0x0000777114027816 */ /* 0x000fe400000000ff */
[----:B------:R-:W-:-:S02]  /*0960*/  LOP3.LUT R26, R26, 0xff, R27, 0xf8, !PT ;  /* 0x000000ff1a1a7812 */ /* 0x000fc400078ef81b */
[----:B------:R-:W-:Y:S01]  /*0970*/  LOP3.LUT R27, R31, R3, RZ, 0xfc, !PT ;  /* 0x000000031f1b7212 */ /* 0x000fe200078efcff */
[----:B------:R-:W-:Y:S01]  /*0980*/  IMAD.U32 R2, R2, 0x10000, RZ ;  /* 0x0001000002027824 */ /* 0x000fe200078e00ff */
[C---:B------:R-:W-:Y:S02]  /*0990*/  PRMT R3, R22.reuse, 0x7771, RZ ;  /* 0x0000777116037816 */ /* 0x040fe400000000ff */
[----:B------:R-:W-:Y:S01]  /*09a0*/  PRMT R0, R22, 0x7770, RZ ;  /* 0x0000777016007816 */ /* 0x000fe200000000ff */
[----:B------:R0:W-:Y:S01]  /*09b0*/  STL.128 [R1+0x10], R24 ;  /* 0x0000101801007387 */ /* 0x0001e20000100c00 */
[----:B------:R-:W-:Y:S01]  /*09c0*/  LOP3.LUT R2, R2, 0xff0000, RZ, 0xc0, !PT ;  /* 0x00ff000002027812 */ /* 0x000fe200078ec0ff */
[----:B------:R-:W-:Y:S01]  /*09d0*/  IMAD.U32 R3, R3, 0x10000, RZ ;  /* 0x0001000003037824 */ /* 0x000fe200078e00ff */
[----:B------:R-:W-:Y:S02]  /*09e0*/  PRMT R30, R21, 0x7772, RZ ;  /* 0x00007772151e7816 */ /* 0x000fe400000000ff */
[----:B------:R-:W-:-:S02]  /*09f0*/  PRMT R39, R2, 0x4210, R39 ;  /* 0x0000421002277816 */ /* 0x000fc40000000027 */
[----:B------:R-:W-:Y:S02]  /*0a00*/  LOP3.LUT R31, R3, 0xff0000, RZ, 0xc0, !PT ;  /* 0x00ff0000031f7812 */ /* 0x000fe400078ec0ff */
[----:B------:R-:W-:Y:S02]  /*0a10*/  PRMT R3, R21, 0x7770, RZ ;  /* 0x0000777015037816 */ /* 0x000fe400000000ff */
[----:B------:R-:W-:Y:S02]  /*0a20*/  PRMT R2, R20, 0x7772, RZ ;  /* 0x0000777214027816 */ /* 0x000fe400000000ff */
[----:B------:R-:W-:Y:S01]  /*0a30*/  PRMT R0, R31, 0x4210, R0 ;  /* 0x000042101f007816 */ /* 0x000fe20000000000 */
[----:B------:R-:W-:Y:S01]  /*0a40*/  IMAD.WIDE.U32 R30, R30, 0x100, RZ ;  /* 0x000001001e1e7825 */ /* 0x000fe200078e00ff */
[----:B------:R-:W-:-:S03]  /*0a50*/  PRMT R20, R20, 0x7773, RZ ;  /* 0x0000777314147816 */ /* 0x000fc600000000ff */
[----:B0-----:R-:W-:Y:S01]  /*0a60*/  IMAD.WIDE.U32 R24, R3, 0x1000000, RZ ;  /* 0x0100000003187825 */ /* 0x001fe200078e00ff */
[----:B------:R-:W-:-:S03]  /*0a70*/  PRMT R3, R22, 0x7772, RZ ;  /* 0x0000777216037816 */ /* 0x000fc600000000ff */
[----:B------:R-:W-:Y:S02]  /*0a80*/  IMAD.SHL.U32 R2, R2, 0x100, RZ ;  /* 0x0000010002027824 */ /* 0x000fe400078e00ff */
[----:B------:R-:W-:Y:S02]  /*0a90*/  IMAD.SHL.U32 R3, R3, 0x100, RZ ;  /* 0x0000010003037824 */ /* 0x000fe400078e00ff */
[----:B------:R-:W-:Y:S01]  /*0aa0*/  IMAD.WIDE.U32 R26, R28, 0x10000, RZ ;  /* 0x000100001c1a7825 */ /* 0x000fe200078e00ff */
[----:B------:R-:W-:Y:S02]  /*0ab0*/  LOP3.LUT R39, R39, 0xff00, R2, 0xf8, !PT ;  /* 0x0000ff0027277812 */ /* 0x000fe400078ef802 */
[----:B------:R-:W-:Y:S02]  /*0ac0*/  LOP3.LUT R3, R0, 0xff00, R3, 0xf8, !PT ;  /* 0x0000ff0000037812 */ /* 0x000fe400078ef803 */
[----:B-----5:R-:W-:Y:S02]  /*0ad0*/  PRMT R0, R16, 0x7771, RZ ;  /* 0x0000777110007816 */ /* 0x020fe400000000ff */
[----:B------:R-:W-:-:S02]  /*0ae0*/  PRMT R2, R21, 0x7773, RZ ;  /* 0x0000777315027816 */ /* 0x000fc400000000ff */
[----:B------:R-:W-:Y:S01]  /*0af0*/  LOP3.LUT R21, R30, R24, R26, 0xfe, !PT ;  /* 0x000000181e157212 */ /* 0x000fe200078efe1a */
[----:B------:R-:W-:Y:S01]  /*0b00*/  IMAD.U32 R0, R0, 0x10000, RZ ;  /* 0x0001000000007824 */ /* 0x000fe200078e00ff */
[----:B------:R-:W-:Y:S02]  /*0b10*/  LOP3.LUT R39, R39, 0xff, R20, 0xf8, !PT ;  /* 0x000000ff27277812 */ /* 0x000fe400078ef814 */
[----:B------:R-:W-:Y:S02]  /*0b20*/  PRMT R28, R22, 0x7773, RZ ;  /* 0x00007773161c7816 */ /* 0x000fe400000000ff */
[C---:B------:R-:W-:Y:S02]  /*0b30*/  PRMT R24, R23.reuse, 0x7770, RZ ;  /* 0x0000777017187816 */ /* 0x040fe400000000ff */
[C---:B------:R-:W-:Y:S02]  /*0b40*/  PRMT R26, R23.reuse, 0x7771, RZ ;  /* 0x00007771171a7816 */ /* 0x040fe400000000ff */
[----:B------:R-:W-:-:S02]  /*0b50*/  PRMT R20, R23, 0x7772, RZ ;  /* 0x0000777217147816 */ /* 0x000fc400000000ff */
[C---:B------:R-:W-:Y:S02]  /*0b60*/  PRMT R22, R16.reuse, 0x7772, RZ ;  /* 0x0000777210167816 */ /* 0x040fe400000000ff */
[----:B------:R-:W-:Y:S02]  /*0b70*/  PRMT R30, R16, 0x7770, RZ ;  /* 0x00007770101e7816 */ /* 0x000fe400000000ff */
[----:B------:R-:W-:Y:S01]  /*0b80*/  LOP3.LUT R41, R0, 0xff0000, RZ, 0xc0, !PT ;  /* 0x00ff000000297812 */ /* 0x000fe200078ec0ff */
[----:B------:R-:W-:Y:S01]  /*0b90*/  IMAD.SHL.U32 R22, R22, 0x100, RZ ;  /* 0x0000010016167824 */ /* 0x000fe200078e00ff */
[----:B------:R-:W-:Y:S01]  /*0ba0*/  LOP3.LUT R2, R21, 0xff, R2, 0xf8, !PT ;  /* 0x000000ff15027812 */ /* 0x000fe200078ef802 */
[----:B------:R-:W-:Y:S01]  /*0bb0*/  IMAD.WIDE.U32 R20, R20, 0x100, RZ ;  /* 0x0000010014147825 */ /* 0x000fe200078e00ff */
[----:B------:R-:W-:Y:S02]  /*0bc0*/  LOP3.LUT R39, R27, R39, R25, 0xfe, !PT ;  /* 0x000000271b277212 */ /* 0x000fe400078efe19 */
[----:B------:R-:W-:Y:S01]  /*0bd0*/  PRMT R0, R23, 0x7773, RZ ;  /* 0x0000777317007816 */ /* 0x000fe200000000ff */
[----:B------:R-:W-:Y:S01]  /*0be0*/  IMAD.WIDE.U32 R24, R24, 0x1000000, RZ ;  /* 0x0100000018187825 */ /* 0x000fe200078e00ff */
[----:B------:R-:W-:-:S02]  /*0bf0*/  PRMT R23, R41, 0x4210, R30 ;  /* 0x0000421029177816 */ /* 0x000fc4000000001e */
[----:B------:R-:W-:Y:S01]  /*0c00*/  LOP3.LUT R3, R3, 0xff, R28, 0xf8, !PT ;  /* 0x000000ff03037812 */ /* 0x000fe200078ef81c */
[----:B------:R-:W-:Y:S01]  /*0c10*/  IMAD.WIDE.U32 R26, R26, 0x10000, RZ ;  /* 0x000100001a1a7825 */ /* 0x000fe200078e00ff */
[----:B------:R-:W-:Y:S02]  /*0c20*/  LOP3.LUT R39, R39, R31, RZ, 0xfc, !PT ;  /* 0x0000001f27277212 */ /* 0x000fe400078efcff */
[----:B------:R-:W-:Y:S02]  /*0c30*/  PRMT R31, R16, 0x7773, RZ ;  /* 0x00007773101f7816 */ /* 0x000fe400000000ff */
[----:B------:R-:W-:Y:S02]  /*0c40*/  LOP3.LUT R41, R20, R24, R26, 0xfe, !PT ;  /* 0x0000001814297212 */ /* 0x000fe400078efe1a */
[----:B------:R-:W-:Y:S02]  /*0c50*/  LOP3.LUT R20, R23, 0xff00, R22, 0xf8, !PT ;  /* 0x0000ff0017147812 */ /* 0x000fe400078ef816 */
[----:B------:R-:W-:-:S02]  /*0c60*/  PRMT R23, R18, 0x7771, RZ ;  /* 0x0000777112177816 */ /* 0x000fc400000000ff */
[C---:B------:R-:W-:Y:S02]  /*0c70*/  PRMT R26, R17.reuse, 0x7770, RZ ;  /* 0x00007770111a7816 */ /* 0x040fe400000000ff */
[----:B------:R-:W-:Y:S01]  /*0c80*/  PRMT R24, R17, 0x7771, RZ ;  /* 0x0000777111187816 */ /* 0x000fe200000000ff */
[----:B------:R-:W-:Y:S01]  /*0c90*/  IMAD.U32 R28, R23, 0x10000, RZ ;  /* 0x00010000171c7824 */ /* 0x000fe200078e00ff */
[----:B------:R-:W-:Y:S02]  /*0ca0*/  PRMT R22, R17, 0x7772, RZ ;  /* 0x0000777211167816 */ /* 0x000fe400000000ff */
[----:B------:R-:W-:Y:S01]  /*0cb0*/  LOP3.LUT R3, R27, R3, R25, 0xfe, !PT ;  /* 0x000000031b037212 */ /* 0x000fe200078efe19 */
[----:B------:R-:W-:Y:S01]  /*0cc0*/  IMAD.WIDE.U32 R26, R26, 0x1000000, RZ ;  /* 0x010000001a1a7825 */ /* 0x000fe200078e00ff */
[----:B------:R-:W-:Y:S02]  /*0cd0*/  PRMT R16, R18, 0x7770, RZ ;  /* 0x0000777012107816 */ /* 0x000fe400000000ff */
[----:B------:R-:W-:Y:S01]  /*0ce0*/  LOP3.LUT R43, R28, 0xff0000, RZ, 0xc0, !PT ;  /* 0x00ff00001c2b7812 */ /* 0x000fe200078ec0ff */
[----:B------:R-:W-:Y:S01]  /*0cf0*/  IMAD.WIDE.U32 R24, R24, 0x10000, RZ ;  /* 0x0001000018187825 */ /* 0x000fe200078e00ff */
[----:B------:R-:W-:-:S02]  /*0d00*/  LOP3.LUT R0, R41, 0xff, R0, 0xf8, !PT ;  /* 0x000000ff29007812 */ /* 0x000fc400078ef800 */
[----:B------:R-:W-:Y:S01]  /*0d10*/  PRMT R41, R43, 0x4210, R16 ;  /* 0x000042102b297816 */ /* 0x000fe20000000010 */
[----:B------:R-:W-:Y:S01]  /*0d20*/  IMAD.WIDE.U32 R22, R22, 0x100, RZ ;  /* 0x0000010016167825 */ /* 0x000fe200078e00ff */
[----:B------:R-:W-:Y:S02]  /*0d30*/  LOP3.LUT R31, R20, 0xff, R31, 0xf8, !PT ;  /* 0x000000ff141f7812 */ /* 0x000fe400078ef81f */
[----:B------:R-:W-:Y:S02]  /*0d40*/  PRMT R20, R18, 0x7772, RZ ;  /* 0x0000777212147816 */ /* 0x000fe400000000ff */
[----:B------:R-:W-:Y:S02]  /*0d50*/  LOP3.LUT R16, R22, R26, R24, 0xfe, !PT ;  /* 0x0000001a16107212 */ /* 0x000fe400078efe18 */
[C---:B------:R-:W-:Y:S01]  /*0d60*/  PRMT R24, R19.reuse, 0x7770, RZ ;  /* 0x0000777013187816 */ /* 0x040fe200000000ff */
[----:B------:R-:W-:Y:S01]  /*0d70*/  IMAD.SHL.U32 R20, R20, 0x100, RZ ;  /* 0x0000010014147824 */ /* 0x000fe200078e00ff */
[----:B------:R-:W-:-:S02]  /*0d80*/  PRMT R26, R19, 0x7771, RZ ;  /* 0x00007771131a7816 */ /* 0x000fc400000000ff */
[----:B------:R-:W-:Y:S02]  /*0d90*/  PRMT R30, R19, 0x7772, RZ ;  /* 0x00007772131e7816 */ /* 0x000fe400000000ff */
[----:B------:R-:W-:Y:S01]  /*0da0*/  LOP3.LUT R22, R25, R31, R27, 0xfe, !PT ;  /* 0x0000001f19167212 */ /* 0x000fe200078efe1b */
[----:B------:R-:W-:Y:S01]  /*0db0*/  IMAD.WIDE.U32 R24, R24, 0x1000000, RZ ;  /* 0x0100000018187825 */ /* 0x000fe200078e00ff */
[----:B------:R-:W-:Y:S02]  /*0dc0*/  LOP3.LUT R41, R41, 0xff00, R20, 0xf8, !PT ;  /* 0x0000ff0029297812 */ /* 0x000fe400078ef814 */
[----:B------:R-:W-:Y:S01]  /*0dd0*/  PRMT R18, R18, 0x7773, RZ ;  /* 0x0000777312127816 */ /* 0x000fe200000000ff */
[----:B------:R-:W-:Y:S01]  /*0de0*/  IMAD.WIDE.U32 R26, R26, 0x10000, RZ ;  /* 0x000100001a1a7825 */ /* 0x000fe200078e00ff */
[----:B------:R-:W-:Y:S02]  /*0df0*/  PRMT R17, R17, 0x7773, RZ ;  /* 0x0000777311117816 */ /* 0x000fe400000000ff */
[----:B------:R-:W-:Y:S01]  /*0e00*/  PRMT R19, R19, 0x7773, RZ ;  /* 0x0000777313137816 */ /* 0x000fe200000000ff */
[----:B------:R-:W-:Y:S01]  /*0e10*/  IMAD.WIDE.U32 R30, R30, 0x100, RZ ;  /* 0x000001001e1e7825 */ /* 0x000fe200078e00ff */
[----:B------:R-:W-:-:S02]  /*0e20*/  LOP3.LUT R3, R3, R21, RZ, 0xfc, !PT ;  /* 0x0000001503037212 */ /* 0x000fc400078efcff */
[----:B------:R-:W-:Y:S02]  /*0e30*/  PRMT R20, R8, 0x7771, RZ ;  /* 0x0000777108147816 */ /* 0x000fe400000000ff */
[----:B------:R-:W-:Y:S02]  /*0e40*/  LOP3.LUT R26, R30, R24, R26, 0xfe, !PT ;  /* 0x000000181e1a7212 */ /* 0x000fe400078efe1a */
[----:B------:R-:W-:Y:S01]  /*0e50*/  LOP3.LUT R41, R41, 0xff, R18, 0xf8, !PT ;  /* 0x000000ff29297812 */ /* 0x000fe200078ef812 */
[----:B------:R-:W-:Y:S01]  /*0e60*/  IMAD.MOV.U32 R18, RZ, RZ, R0 ;  /* 0x000000ffff127224 */ /* 0x000fe200078e0000 */
[----:B------:R-:W-:Y:S01]  /*0e70*/  LOP3.LUT R24, R16, 0xff, R17, 0xf8, !PT ;  /* 0x000000ff10187812 */ /* 0x000fe200078ef811 */
[----:B------:R-:W-:Y:S01]  /*0e80*/  IMAD.MOV.U32 R16, RZ, RZ, R2 ;  /* 0x000000ffff107224 */ /* 0x000fe200078e0002 */
[----:B------:R-:W-:Y:S01]  /*0e90*/  LOP3.LUT R26, R26, 0xff, R19, 0xf8, !PT ;  /* 0x000000ff1a1a7812 */ /* 0x000fe200078ef813 */
[----:B------:R-:W-:Y:S01]  /*0ea0*/  IMAD.MOV.U32 R17, RZ, RZ, R39 ;  /* 0x000000ffff117224 */ /* 0x000fe200078e0027 */
[----:B------:R-:W-:Y:S01]  /*0eb0*/  LOP3.LUT R27, R27, R41, R25, 0xfe, !PT ;  /* 0x000000291b1b7212 */ /* 0x000fe200078efe19 */
[----:B------:R-:W-:Y:S01]  /*0ec0*/  IMAD.MOV.U32 R19, RZ, RZ, R3 ;  /* 0x000000ffff137224 */ /* 0x000fe200078e0003 */
[----:B------:R-:W-:Y:S01]  /*0ed0*/  PRMT R21, R8, 0x7770, RZ ;  /* 0x0000777008157816 */ /* 0x000fe200000000ff */
[----:B------:R-:W-:Y:S01]  /*0ee0*/  IMAD.U32 R20, R20, 0x10000, RZ ;  /* 0x0001000014147824 */ /* 0x000fe200078e00ff */
[----:B------:R-:W-:-:S02]  /*0ef0*/  LOP3.LUT R25, R22, R23, RZ, 0xfc, !PT ;  /* 0x0000001716197212 */ /* 0x000fc400078efcff */
[----:B------:R0:W-:Y:S01]  /*0f00*/  STL.128 [R1+0x20], R16 ;  /* 0x0000201001007387 */ /* 0x0001e20000100c00 */
[----:B------:R-:W-:Y:S02]  /*0f10*/  LOP3.LUT R27, R27, R31, RZ, 0xfc, !PT ;  /* 0x0000001f1b1b7212 */ /* 0x000fe400078efcff */
[----:B------:R-:W-:Y:S02]  /*0f20*/  LOP3.LUT R28, R20, 0xff0000, RZ, 0xc0, !PT ;  /* 0x00ff0000141c7812 */ /* 0x000fe400078ec0ff */
[----:B------:R-:W-:Y:S01]  /*0f30*/  PRMT R3, R8, 0x7772, RZ ;  /* 0x0000777208037816 */ /* 0x000fe200000000ff */
[----:B------:R1:W-:Y:S01]  /*0f40*/  STL.128 [R1+0x30], R24 ;  /* 0x0000301801007387 */ /* 0x0003e20000100c00 */
[----:B------:R-:W-:Y:S02]  /*0f50*/  PRMT R28, R28, 0x4210, R21 ;  /* 0x000042101c1c7816 */ /* 0x000fe40000000015 */
[----:B------:R-:W-:Y:S01]  /*0f60*/  PRMT R0, R8, 0x7773, RZ ;  /* 0x0000777308007816 */ /* 0x000fe200000000ff */
[----:B------:R-:W-:Y:S01]  /*0f70*/  IMAD.SHL.U32 R3, R3, 0x100, RZ ;  /* 0x0000010003037824 */ /* 0x000fe200078e00ff */
[----:B------:R-:W-:-:S02]  /*0f80*/  PRMT R8, R9, 0x7773, RZ ;  /* 0x0000777309087816 */ /* 0x000fc400000000ff */
[C---:B------:R-:W-:Y:S02]  /*0f90*/  PRMT R22, R9.reuse, 0x7770, RZ ;  /* 0x0000777009167816 */ /* 0x040fe400000000ff */
[C---:B------:R-:W-:Y:S02]  /*0fa0*/  PRMT R23, R9.reuse, 0x7771, RZ ;  /* 0x0000777109177816 */ /* 0x040fe400000000ff */
[C---:B0-----:R-:W-:Y:S02]  /*0fb0*/  PRMT R17, R10.reuse, 0x7771, RZ ;  /* 0x000077710a117816 */ /* 0x041fe400000000ff */
[----:B------:R-:W-:Y:S01]  /*0fc0*/  PRMT R16, R9, 0x7772, RZ ;  /* 0x0000777209107816 */ /* 0x000fe200000000ff */
[----:B------:R-:W-:Y:S01]  /*0fd0*/  IMAD.WIDE.U32 R18, R23, 0x10000, RZ ;  /* 0x0001000017127825 */ /* 0x000fe200078e00ff */
[C---:B------:R-:W-:Y:S02]  /*0fe0*/  PRMT R9, R10.reuse, 0x7772, RZ ;  /* 0x000077720a097816 */ /* 0x040fe400000000ff */
[----:B-1----:R-:W-:Y:S01]  /*0ff0*/  PRMT R27, R10, 0x7770, RZ ;  /* 0x000077700a1b7816 */ /* 0x002fe200000000ff */
[----:B------:R-:W-:Y:S01]  /*1000*/  IMAD.U32 R21, R17, 0x10000, RZ ;  /* 0x0001000011157824 */ /* 0x000fe200078e00ff */
[----:B------:R-:W-:Y:S01]  /*1010*/  PRMT R20, R11, 0x7770, RZ ;  /* 0x000077700b147816 */ /* 0x000fe200000000ff */
[----:B------:R-:W-:Y:S01]  /*1020*/  IMAD.SHL.U32 R9, R9, 0x100, RZ ;  /* 0x0000010009097824 */ /* 0x000fe200078e00ff */
[----:B------:R-:W-:Y:S01]  /*1030*/  PRMT R24, R11, 0x7771, RZ ;  /* 0x000077710b187816 */ /* 0x000fe200000000ff */
[----:B------:R-:W-:Y:S01]  /*1040*/  IMAD.WIDE.U32 R16, R16, 0x100, RZ ;  /* 0x0000010010107825 */ /* 0x000fe200078e00ff */
[----:B------:R-:W-:-:S02]  /*1050*/  LOP3.LUT R30, R21, 0xff0000, RZ, 0xc0, !PT ;  /* 0x00ff0000151e7812 */ /* 0x000fc400078ec0ff */
[----:B------:R-:W-:Y:S01]  /*1060*/  LOP3.LUT R39, R28, 0xff00, R3, 0xf8, !PT ;  /* 0x0000ff001c277812 */ /* 0x000fe200078ef803 */
[----:B------:R-:W-:Y:S01]  /*1070*/  IMAD.WIDE.U32 R20, R20, 0x1000000, RZ ;  /* 0x0100000014147825 */ /* 0x000fe200078e00ff */
[----:B------:R-:W-:Y:S02]  /*1080*/  PRMT R30, R30, 0x4210, R27 ;  /* 0x000042101e1e7816 */ /* 0x000fe4000000001b */
[----:B------:R-:W-:Y:S02]  /*1090*/  PRMT R2, R10, 0x7773, RZ ;  /* 0x000077730a027816 */ /* 0x000fe400000000ff */
[----:B------:R-:W-:Y:S02]  /*10a0*/  LOP3.LUT R3, R30, 0xff00, R9, 0xf8, !PT ;  /* 0x0000ff001e037812 */ /* 0x000fe400078ef809 */
[C---:B------:R-:W-:Y:S02]  /*10b0*/  PRMT R26, R11.reuse, 0x7773, RZ ;  /* 0x000077730b1a7816 */ /* 0x040fe400000000ff */
[----:B------:R-:W-:Y:S01]  /*10c0*/  PRMT R25, R11, 0x7772, RZ ;  /* 0x000077720b197816 */ /* 0x000fe200000000ff */
[----:B------:R-:W-:Y:S01]  /*10d0*/  IMAD.WIDE.U32 R10, R22, 0x1000000, RZ ;  /* 0x01000000160a7825 */ /* 0x000fe200078e00ff */
[----:B------:R-:W-:-:S02]  /*10e0*/  LOP3.LUT R9, R39, 0xff, R0, 0xf8, !PT ;  /* 0x000000ff27097812 */ /* 0x000fc400078ef800 */
[----:B------:R-:W-:Y:S01]  /*10f0*/  LOP3.LUT R3, R3, 0xff, R2, 0xf8, !PT ;  /* 0x000000ff03037812 */ /* 0x000fe200078ef802 */
[----:B------:R-:W-:Y:S01]  /*1100*/  IMAD.WIDE.U32 R22, R24, 0x10000, RZ ;  /* 0x0001000018167825 */ /* 0x000fe200078e00ff */
[----:B------:R-:W-:Y:S02]  /*1110*/  PRMT R2, R14, 0x7771, RZ ;  /* 0x000077710e027816 */ /* 0x000fe400000000ff */
[----:B------:R-:W-:Y:S01]  /*1120*/  PRMT R0, R12, 0x7771, RZ ;  /* 0x000077710c007816 */ /* 0x000fe200000000ff */
[----:B------:R-:W-:Y:S01]  /*1130*/  IMAD.WIDE.U32 R24, R25, 0x100, RZ ;  /* 0x0000010019187825 */ /* 0x000fe200078e00ff */
[----:B------:R-:W-:Y:S02]  /*1140*/  LOP3.LUT R19, R19, R9, R11, 0xfe, !PT ;  /* 0x0000000913137212 */ /* 0x000fe400078efe0b */
[----:B------:R-:W-:Y:S01]  /*1150*/  LOP3.LUT R11, R23, R3, R21, 0xfe, !PT ;  /* 0x00000003170b7212 */ /* 0x000fe200078efe15 */
[----:B------:R-:W-:Y:S01]  /*1160*/  IMAD.U32 R3, R2, 0x10000, RZ ;  /* 0x0001000002037824 */ /* 0x000fe200078e00ff */
[----:B------:R-:W-:Y:S01]  /*1170*/  LOP3.LUT R31, R16, R10, R18, 0xfe, !PT ;  /* 0x0000000a101f7212 */ /* 0x000fe200078efe12 */
[----:B------:R-:W-:Y:S01]  /*1180*/  IMAD.U32 R0, R0, 0x10000, RZ ;  /* 0x0001000000007824 */ /* 0x000fe200078e00ff */
[----:B------:R-:W-:-:S02]  /*1190*/  PRMT R2, R12, 0x7770, RZ ;  /* 0x000077700c027816 */ /* 0x000fc400000000ff */
[----:B------:R-:W-:Y:S02]  /*11a0*/  LOP3.LUT R16, R3, 0xff0000, RZ, 0xc0, !PT ;  /* 0x00ff000003107812 */ /* 0x000fe400078ec0ff */
[----:B------:R-:W-:Y:S02]  /*11b0*/  LOP3.LUT R8, R31, 0xff, R8, 0xf8, !PT ;  /* 0x000000ff1f087812 */ /* 0x000fe400078ef808 */
[----:B------:R-:W-:Y:S02]  /*11c0*/  PRMT R3, R14, 0x7772, RZ ;  /* 0x000077720e037816 */ /* 0x000fe400000000ff */
[----:B------:R-:W-:Y:S02]  /*11d0*/  LOP3.LUT R31, R0, 0xff0000, RZ, 0xc0, !PT ;  /* 0x00ff0000001f7812 */ /* 0x000fe400078ec0ff */
[----:B------:R-:W-:Y:S01]  /*11e0*/  PRMT R9, R14, 0x7770, RZ ;  /* 0x000077700e097816 */ /* 0x000fe200000000ff */
[----:B------:R-:W-:Y:S01]  /*11f0*/  IMAD.SHL.U32 R3, R3, 0x100, RZ ;  /* 0x0000010003037824 */ /* 0x000fe200078e00ff */
[----:B------:R-:W-:-:S02]  /*1200*/  PRMT R0, R12, 0x7772, RZ ;  /* 0x000077720c007816 */ /* 0x000fc400000000ff */
[----:B------:R-:W-:Y:S02]  /*1210*/  PRMT R31, R31, 0x4210, R2 ;  /* 0x000042101f1f7816 */ /* 0x000fe40000000002 */
[----:B------:R-:W-:Y:S01]  /*1220*/  PRMT R2, R16, 0x4210, R9 ;  /* 0x0000421010027816 */ /* 0x000fe20000000009 */
[----:B------:R-:W-:Y:S01]  /*1230*/  IMAD.SHL.U32 R0, R0, 0x100, RZ ;  /* 0x0000010000007824 */ /* 0x000fe200078e00ff */
[----:B------:R-:W-:Y:S02]  /*1240*/  LOP3.LUT R27, R24, R20, R22, 0xfe, !PT ;  /* 0x00000014181b7212 */ /* 0x000fe400078efe16 */
[----:B------:R-:W-:Y:S02]  /*1250*/  LOP3.LUT R11, R11, R25, RZ, 0xfc, !PT ;  /* 0x000000190b0b7212 */ /* 0x000fe400078efcff */
[----:B------:R-:W-:Y:S02]  /*1260*/  LOP3.LUT R25, R2, 0xff00, R3, 0xf8, !PT ;  /* 0x0000ff0002197812 */ /* 0x000fe400078ef803 */
[----:B------:R-:W-:-:S02]  /*1270*/  PRMT R24, R12, 0x7773, RZ ;  /* 0x000077730c187816 */ /* 0x000fc400000000ff */
[C---:B------:R-:W-:Y:S02]  /*1280*/  PRMT R2, R13.reuse, 0x7770, RZ ;  /* 0x000077700d027816 */ /* 0x040fe400000000ff */
[C---:B------:R-:W-:Y:S02]  /*1290*/  PRMT R12, R13.reuse, 0x7771, RZ ;  /* 0x000077710d0c7816 */ /* 0x040fe400000000ff */
[----:B------:R-:W-:Y:S01]  /*12a0*/  PRMT R16, R13, 0x7772, RZ ;  /* 0x000077720d107816 */ /* 0x000fe200000000ff */
[----:B------:R-:W-:Y:S01]  /*12b0*/  IMAD.WIDE.U32 R2, R2, 0x1000000, RZ ;  /* 0x0100000002027825 */ /* 0x000fe200078e00ff */
[C---:B------:R-:W-:Y:S02]  /*12c0*/  PRMT R18, R15.reuse, 0x7770, RZ ;  /* 0x000077700f127816 */ /* 0x040fe400000000ff */
[C---:B------:R-:W-:Y:S02]  /*12d0*/  PRMT R22, R15.reuse, 0x7771, RZ ;  /* 0x000077710f167816 */ /* 0x040fe400000000ff */
[----:B------:R-:W-:-:S02]  /*12e0*/  PRMT R20, R15, 0x7772, RZ ;  /* 0x000077720f147816 */ /* 0x000fc400000000ff */
[----:B------:R-:W-:Y:S01]  /*12f0*/  LOP3.LUT R31, R31, 0xff00, R0, 0xf8, !PT ;  /* 0x0000ff001f1f7812 */ /* 0x000fe200078ef800 */
[----:B------:R-:W-:Y:S01]  /*1300*/  IMAD.WIDE.U32 R22, R22, 0x10000, RZ ;  /* 0x0001000016167825 */ /* 0x000fe200078e00ff */
[----:B------:R-:W-:Y:S02]  /*1310*/  PRMT R14, R14, 0x7773, RZ ;  /* 0x000077730e0e7816 */ /* 0x000fe400000000ff */
[----:B------:R-:W-:Y:S01]  /*1320*/  LOP3.LUT R9, R19, R17, RZ, 0xfc, !PT ;  /* 0x0000001113097212 */ /* 0x000fe200078efcff */
[----:B------:R-:W-:Y:S01]  /*1330*/  IMAD.WIDE.U32 R16, R16, 0x100, RZ ;  /* 0x0000010010107825 */ /* 0x000fe200078e00ff */
[----:B------:R-:W-:Y:S02]  /*1340*/  PRMT R0, R13, 0x7773, RZ ;  /* 0x000077730d007816 */ /* 0x000fe400000000ff */
[----:B------:R-:W-:Y:S01]  /*1350*/  LOP3.LUT R31, R31, 0xff, R24, 0xf8, !PT ;  /* 0x000000ff1f1f7812 */ /* 0x000fe200078ef818 */
[----:B------:R-:W-:Y:S01]  /*1360*/  IMAD.WIDE.U32 R12, R12, 0x10000, RZ ;  /* 0x000100000c0c7825 */ /* 0x000fe200078e00ff */
[----:B------:R-:W-:-:S02]  /*1370*/  LOP3.LUT R25, R25, 0xff, R14, 0xf8, !PT ;  /* 0x000000ff19197812 */ /* 0x000fc400078ef80e */
[----:B------:R-:W-:Y:S01]  /*1380*/  LOP3.LUT R10, R27, 0xff, R26, 0xf8, !PT ;  /* 0x000000ff1b0a7812 */ /* 0x000fe200078ef81a */
[----:B------:R-:W-:Y:S01]  /*1390*/  IMAD.WIDE.U32 R18, R18, 0x1000000, RZ ;  /* 0x0100000012127825 */ /* 0x000fe200078e00ff */
[----:B------:R-:W-:Y:S02]  /*13a0*/  PRMT R15, R15, 0x7773, RZ ;  /* 0x000077730f0f7816 */ /* 0x000fe400000000ff */
[----:B------:R-:W-:Y:S01]  /*13b0*/  LOP3.LUT R27, R16, R2, R12, 0xfe, !PT ;  /* 0x00000002101b7212 */ /* 0x000fe200078efe0c */
[----:B------:R-:W-:Y:S01]  /*13c0*/  IMAD.WIDE.U32 R20, R20, 0x100, RZ ;  /* 0x0000010014147825 */ /* 0x000fe200078e00ff */
[----:B------:R-:W-:Y:S01]  /*13d0*/  LOP3.LUT R3, R13, R31, R3, 0xfe, !PT ;  /* 0x0000001f0d037212 */ /* 0x000fe200078efe03 */
[----:B------:R0:W-:Y:S01]  /*13e0*/  STL.128 [R1+0x40], R8 ;  /* 0x0000400801007387 */ /* 0x0001e20000100c00 */
[----:B------:R-:W-:Y:S02]  /*13f0*/  LOP3.LUT R19, R23, R25, R19, 0xfe, !PT ;  /* 0x0000001917137212 */ /* 0x000fe400078efe13 */
[----:B------:R-:W-:-:S02]  /*1400*/  LOP3.LUT R18, R20, R18, R22, 0xfe, !PT ;  /* 0x0000001214127212 */ /* 0x000fc400078efe16 */
[----:B------:R-:W-:Y:S02]  /*1410*/  PRMT R13, R4, 0x7771, RZ ;  /* 0x00007771040d7816 */ /* 0x000fe400000000ff */
[----:B------:R-:W-:Y:S02]  /*1420*/  LOP3.LUT R16, R27, 0xff, R0, 0xf8, !PT ;  /* 0x000000ff1b107812 */ /* 0x000fe400078ef800 */
[----:B------:R-:W-:Y:S02]  /*1430*/  LOP3.LUT R18, R18, 0xff, R15, 0xf8, !PT ;  /* 0x000000ff12127812 */ /* 0x000fe400078ef80f */
[----:B------:R-:W-:Y:S02]  /*1440*/  LOP3.LUT R17, R3, R17, RZ, 0xfc, !PT ;  /* 0x0000001103117212 */ /* 0x000fe400078efcff */
[----:B------:R-:W-:Y:S02]  /*1450*/  LOP3.LUT R19, R19, R21, RZ, 0xfc, !PT ;  /* 0x0000001513137212 */ /* 0x000fe400078efcff */
[----:B------:R-:W-:Y:S01]  /*1460*/  PRMT R12, R4, 0x7772, RZ ;  /* 0x00007772040c7816 */ /* 0x000fe200000000ff */
[----:B0-----:R-:W-:Y:S01]  /*1470*/  IMAD.U32 R11, R13, 0x10000, RZ ;  /* 0x000100000d0b7824 */ /* 0x001fe200078e00ff */
[----:B------:R-:W-:Y:S01]  /*1480*/  PRMT R10, R6, 0x7771, RZ ;  /* 0x00007771060a7816 */ /* 0x000fe200000000ff */
[----:B------:R0:W-:Y:S01]  /*1490*/  STL.128 [R1+0x50], R16 ;  /* 0x0000501001007387 */ /* 0x0001e20000100c00 */
[----:B------:R-:W-:Y:S01]  /*14a0*/  PRMT R0, R4, 0x7773, RZ ;  /* 0x0000777304007816 */ /* 0x000fe200000000ff */
[----:B------:R-:W-:Y:S01]  /*14b0*/  IMAD.SHL.U32 R12, R12, 0x100, RZ ;  /* 0x000001000c0c7824 */ /* 0x000fe200078e00ff */
[----:B------:R-:W-:-:S02]  /*14c0*/  PRMT R3, R5, 0x7773, RZ ;  /* 0x0000777305037816 */ /* 0x000fc400000000ff */
[C---:B------:R-:W-:Y:S02]  /*14d0*/  PRMT R14, R5.reuse, 0x7770, RZ ;  /* 0x00007770050e7816 */ /* 0x040fe400000000ff */
[C---:B------:R-:W-:Y:S02]  /*14e0*/  PRMT R15, R5.reuse, 0x7771, RZ ;  /* 0x00007771050f7816 */ /* 0x040fe400000000ff */
[----:B------:R-:W-:Y:S02]  /*14f0*/  PRMT R4, R4, 0x7770, RZ ;  /* 0x0000777004047816 */ /* 0x000fe400000000ff */
[----:B------:R-:W-:Y:S02]  /*1500*/  PRMT R5, R5, 0x7772, RZ ;  /* 0x0000777205057816 */ /* 0x000fe400000000ff */
[----:B------:R-:W-:Y:S02]  /*1510*/  LOP3.LUT R11, R11, 0xff0000, RZ, 0xc0, !PT ;  /* 0x00ff00000b0b7812 */ /* 0x000fe400078ec0ff */
[----:B------:R-:W-:Y:S01]  /*1520*/  PRMT R8, R6, 0x7772, RZ ;  /* 0x0000777206087816 */ /* 0x000fe200000000ff */
[----:B0-----:R-:W-:Y:S01]  /*1530*/  IMAD.U32 R17, R10, 0x10000, RZ ;  /* 0x000100000a117824 */ /* 0x001fe200078e00ff */
[----:B------:R-:W-:-:S02]  /*1540*/  PRMT R16, R7, 0x7770, RZ ;  /* 0x0000777007107816 */ /* 0x000fc400000000ff */
[C---:B------:R-:W-:Y:S01]  /*1550*/  PRMT R18, R7.reuse, 0x7771, RZ ;  /* 0x0000777107127816 */ /* 0x040fe200000000ff */
[----:B------:R-:W-:Y:S01]  /*1560*/  IMAD.SHL.U32 R8, R8, 0x100, RZ ;  /* 0x0000010008087824 */ /* 0x000fe200078e00ff */
[----:B------:R-:W-:Y:S02]  /*1570*/  PRMT R20, R7, 0x7772, RZ ;  /* 0x0000777207147816 */ /* 0x000fe400000000ff */
[----:B------:R-:W-:Y:S01]  /*1580*/  PRMT R13, R6, 0x7770, RZ ;  /* 0x00007770060d7816 */ /* 0x000fe200000000ff */
[----:B------:R-:W-:Y:S01]  /*1590*/  IMAD.WIDE.U32 R18, R18, 0x10000, RZ ;  /* 0x0001000012127825 */ /* 0x000fe200078e00ff */
[----:B------:R-:W-:Y:S02]  /*15a0*/  LOP3.LUT R22, R17, 0xff0000, RZ, 0xc0, !PT ;  /* 0x00ff000011167812 */ /* 0x000fe400078ec0ff */
[----:B------:R-:W-:Y:S01]  /*15b0*/  PRMT R2, R6, 0x7773, RZ ;  /* 0x0000777306027816 */ /* 0x000fe200000000ff */
[----:B------:R-:W-:Y:S01]  /*15c0*/  IMAD.WIDE.U32 R16, R16, 0x1000000, RZ ;  /* 0x0100000010107825 */ /* 0x000fe200078e00ff */
[----:B------:R-:W-:-:S02]  /*15d0*/  PRMT R9, R7, 0x7773, RZ ;  /* 0x0000777307097816 */ /* 0x000fc400000000ff */
[----:B------:R-:W-:Y:S01]  /*15e0*/  PRMT R21, R11, 0x4210, R4 ;  /* 0x000042100b157816 */ /* 0x000fe20000000004 */
[----:B------:R-:W-:Y:S01]  /*15f0*/  IMAD.WIDE.U32 R6, R14, 0x1000000, RZ ;  /* 0x010000000e067825 */ /* 0x000fe200078e00ff */
[----:B------:R-:W-:Y:S02]  /*1600*/  PRMT R13, R22, 0x4210, R13 ;  /* 0x00004210160d7816 */ /* 0x000fe4000000000d */
[----:B------:R-:W-:Y:S01]  /*1610*/  LOP3.LUT R21, R21, 0xff00, R12, 0xf8, !PT ;  /* 0x0000ff0015157812 */ /* 0x000fe200078ef80c */
[----:B------:R-:W-:Y:S01]  /*1620*/  IMAD.WIDE.U32 R10, R15, 0x10000, RZ ;  /* 0x000100000f0a7825 */ /* 0x000fe200078e00ff */
[----:B------:R-:W-:Y:S02]  /*1630*/  LOP3.LUT R13, R13, 0xff00, R8, 0xf8, !PT ;  /* 0x0000ff000d0d7812 */ /* 0x000fe400078ef808 */
[----:B--2---:R-:W-:Y:S01]  /*1640*/  PRMT R12, R33, 0x7771, RZ ;  /* 0x00007771210c7816 */ /* 0x004fe200000000ff */
[----:B------:R-:W-:Y:S01]  /*1650*/  IMAD.WIDE.U32 R4, R5, 0x100, RZ ;  /* 0x0000010005047825 */ /* 0x000fe200078e00ff */
[----:B------:R-:W-:-:S02]  /*1660*/  PRMT R22, R33, 0x7773, RZ ;  /* 0x0000777321167816 */ /* 0x000fc400000000ff */
[C---:B------:R-:W-:Y:S01]  /*1670*/  PRMT R24, R35.reuse, 0x7773, RZ ;  /* 0x0000777323187816 */ /* 0x040fe200000000ff */
[----:B------:R-:W-:Y:S01]  /*1680*/  IMAD.WIDE.U32 R14, R20, 0x100, RZ ;  /* 0x00000100140e7825 */ /* 0x000fe200078e00ff */
[----:B------:R-:W-:Y:S02]  /*1690*/  LOP3.LUT R4, R4, R6, R10, 0xfe, !PT ;  /* 0x0000000604047212 */ /* 0x000fe400078efe0a */
[----:B------:R-:W-:Y:S02]  /*16a0*/  PRMT R10, R35, 0x7772, RZ ;  /* 0x00007772230a7816 */ /* 0x000fe400000000ff */
[----:B------:R-:W-:Y:S02]  /*16b0*/  LOP3.LUT R6, R14, R16, R18, 0xfe, !PT ;  /* 0x000000100e067212 */ /* 0x000fe400078efe12 */
[----:B------:R-:W-:Y:S02]  /*16c0*/  LOP3.LUT R4, R4, 0xff, R3, 0xf8, !PT ;  /* 0x000000ff04047812 */ /* 0x000fe400078ef803 */
[----:B------:R-:W-:Y:S01]  /*16d0*/  LOP3.LUT R3, R13, 0xff, R2, 0xf8, !PT ;  /* 0x000000ff0d037812 */ /* 0x000fe200078ef802 */
[----:B------:R-:W-:Y:S01]  /*16e0*/  IMAD.WIDE.U32 R12, R12, 0x10000, RZ ;  /* 0x000100000c0c7825 */ /* 0x000fe200078e00ff */
[----:B------:R-:W-:-:S02]  /*16f0*/  LOP3.LUT R6, R6, 0xff, R9, 0xf8, !PT ;  /* 0x000000ff06067812 */ /* 0x000fc400078ef809 */
[----:B------:R-:W-:Y:S02]  /*1700*/  PRMT R2, R34, 0x7771, RZ ;  /* 0x0000777122027816 */ /* 0x000fe400000000ff */
[----:B------:R-:W-:Y:S02]  /*1710*/  LOP3.LUT R9, R21, 0xff, R0, 0xf8, !PT ;  /* 0x000000ff15097812 */ /* 0x000fe400078ef800 */
[----:B------:R-:W-:Y:S02]  /*1720*/  PRMT R0, R32, 0x7771, RZ ;  /* 0x0000777120007816 */ /* 0x000fe400000000ff */
[----:B------:R-:W-:Y:S01]  /*1730*/  LOP3.LUT R17, R19, R3, R17, 0xfe, !PT ;  /* 0x0000000313117212 */ /* 0x000fe200078efe11 */
[----:B------:R-:W-:Y:S01]  /*1740*/  IMAD.U32 R3, R2, 0x10000, RZ ;  /* 0x0001000002037824 */ /* 0x000fe200078e00ff */
[----:B------:R-:W-:Y:S01]  /*1750*/  LOP3.LUT R11, R11, R9, R7, 0xfe, !PT ;  /* 0x000000090b0b7212 */ /* 0x000fe200078efe07 */
[----:B------:R-:W-:Y:S01]  /*1760*/  IMAD.U32 R0, R0, 0x10000, RZ ;  /* 0x0001000000007824 */ /* 0x000fe200078e00ff */
[----:B------:R-:W-:-:S02]  /*1770*/  PRMT R2, R32, 0x7770, RZ ;  /* 0x0000777020027816 */ /* 0x000fc400000000ff */
[----:B------:R-:W-:Y:S02]  /*1780*/  LOP3.LUT R8, R3, 0xff0000, RZ, 0xc0, !PT ;  /* 0x00ff000003087812 */ /* 0x000fe400078ec0ff */
[----:B------:R-:W-:Y:S02]  /*1790*/  PRMT R3, R34, 0x7772, RZ ;  /* 0x0000777222037816 */ /* 0x000fe400000000ff */
[----:B------:R-:W-:Y:S02]  /*17a0*/  LOP3.LUT R25, R0, 0xff0000, RZ, 0xc0, !PT ;  /* 0x00ff000000197812 */ /* 0x000fe400078ec0ff */
[----:B------:R-:W-:Y:S01]  /*17b0*/  PRMT R7, R34, 0x7770, RZ ;  /* 0x0000777022077816 */ /* 0x000fe200000000ff */
[----:B------:R-:W-:Y:S01]  /*17c0*/  IMAD.SHL.U32 R3, R3, 0x100, RZ ;  /* 0x0000010003037824 */ /* 0x000fe200078e00ff */
[----:B------:R-:W-:Y:S02]  /*17d0*/  PRMT R0, R32, 0x7772, RZ ;  /* 0x0000777220007816 */ /* 0x000fe400000000ff */
[----:B------:R-:W-:-:S02]  /*17e0*/  PRMT R25, R25, 0x4210, R2 ;  /* 0x0000421019197816 */ /* 0x000fc40000000002 */
[----:B------:R-:W-:Y:S01]  /*17f0*/  PRMT R2, R8, 0x4210, R7 ;  /* 0x0000421008027816 */ /* 0x000fe20000000007 */
[----:B------:R-:W-:Y:S01]  /*1800*/  IMAD.SHL.U32 R0, R0, 0x100, RZ ;  /* 0x0000010000007824 */ /* 0x000fe200078e00ff */
[C---:B------:R-:W-:Y:S02]  /*1810*/  PRMT R8, R33.reuse, 0x7770, RZ ;  /* 0x0000777021087816 */ /* 0x040fe400000000ff */
[----:B------:R-:W-:Y:S02]  /*1820*/  LOP3.LUT R21, R2, 0xff00, R3, 0xf8, !PT ;  /* 0x0000ff0002157812 */ /* 0x000fe400078ef803 */
[----:B------:R-:W-:Y:S01]  /*1830*/  PRMT R2, R33, 0x7772, RZ ;  /* 0x0000777221027816 */ /* 0x000fe200000000ff */
[----:B------:R-:W-:Y:S01]  /*1840*/  IMAD.WIDE.U32 R8, R8, 0x1000000, RZ ;  /* 0x0100000008087825 */ /* 0x000fe200078e00ff */
[C---:B------:R-:W-:Y:S02]  /*1850*/  PRMT R14, R35.reuse, 0x7770, RZ ;  /* 0x00007770230e7816 */ /* 0x040fe400000000ff */
[----:B------:R-:W-:Y:S01]  /*1860*/  PRMT R16, R35, 0x7771, RZ ;  /* 0x0000777123107816 */ /* 0x000fe200000000ff */
[----:B------:R-:W-:Y:S01]  /*1870*/  IMAD.WIDE.U32 R2, R2, 0x100, RZ ;  /* 0x0000010002027825 */ /* 0x000fe200078e00ff */
[----:B------:R-:W-:-:S02]  /*1880*/  LOP3.LUT R25, R25, 0xff00, R0, 0xf8, !PT ;  /* 0x0000ff0019197812 */ /* 0x000fc400078ef800 */
[----:B------:R-:W-:Y:S01]  /*1890*/  PRMT R32, R32, 0x7773, RZ ;  /* 0x0000777320207816 */ /* 0x000fe200000000ff */
[----:B------:R-:W-:Y:S01]  /*18a0*/  IMAD.MOV.U32 R0, RZ, RZ, RZ ;  /* 0x000000ffff007224 */ /* 0x000fe200078e00ff */
[----:B------:R-:W-:Y:S02]  /*18b0*/  PRMT R34, R34, 0x7773, RZ ;  /* 0x0000777322227816 */ /* 0x000fe400000000ff */
[----:B------:R-:W-:Y:S01]  /*18c0*/  LOP3.LUT R5, R11, R5, RZ, 0xfc, !PT ;  /* 0x000000050b057212 */ /* 0x000fe200078efcff */
[----:B------:R-:W-:Y:S01]  /*18d0*/  IMAD.WIDE.U32 R10, R10, 0x100, RZ ;  /* 0x000001000a0a7825 */ /* 0x000fe200078e00ff */
[----:B------:R-:W-:Y:S02]  /*18e0*/  LOP3.LUT R7, R17, R15, RZ, 0xfc, !PT ;  /* 0x0000000f11077212 */ /* 0x000fe400078efcff */
[----:B------:R-:W-:Y:S01]  /*18f0*/  LOP3.LUT R25, R25, 0xff, R32, 0xf8, !PT ;  /* 0x000000ff19197812 */ /* 0x000fe200078ef820 */
[----:B------:R-:W-:Y:S01]  /*1900*/  IMAD.WIDE.U32 R14, R14, 0x1000000, RZ ;  /* 0x010000000e0e7825 */ /* 0x000fe200078e00ff */
[----:B------:R-:W-:Y:S01]  /*1910*/  LOP3.LUT R21, R21, 0xff, R34, 0xf8, !PT ;  /* 0x000000ff15157812 */ /* 0x000fe200078ef822 */
[----:B------:R0:W-:Y:S01]  /*1920*/  STL.128 [R1+0x60], R4 ;  /* 0x0000600401007387 */ /* 0x0001e20000100c00 */
[----:B------:R-:W-:Y:S01]  /*1930*/  LOP3.LUT R23, R2, R8, R12, 0xfe, !PT ;  /* 0x0000000802177212 */ /* 0x000fe200078efe0c */
[----:B------:R-:W-:Y:S01]  /*1940*/  IMAD.WIDE.U32 R16, R16, 0x10000, RZ ;  /* 0x0001000010107825 */ /* 0x000fe200078e00ff */
[----:B------:R-:W-:-:S02]  /*1950*/  LOP3.LUT R9, R13, R25, R9, 0xfe, !PT ;  /* 0x000000190d097212 */ /* 0x000fc400078efe09 */
[----:B------:R-:W-:Y:S01]  /*1960*/  LOP3.LUT R22, R23, 0xff, R22, 0xf8, !PT ;  /* 0x000000ff17167812 */ /* 0x000fe200078ef816 */
[----:B------:R-:W-:Y:S01]  /*1970*/  IMAD.MOV.U32 R2, RZ, RZ, RZ ;  /* 0x000000ffff027224 */ /* 0x000fe200078e00ff */
[----:B------:R-:W-:Y:S02]  /*1980*/  LOP3.LUT R19, R10, R14, R16, 0xfe, !PT ;  /* 0x0000000e0a137212 */ /* 0x000fe400078efe10 */
[----:B------:R-:W-:Y:S02]  /*1990*/  LOP3.LUT R15, R17, R21, R15, 0xfe, !PT ;  /* 0x00000015110f7212 */ /* 0x000fe400078efe0f */
[----:B------:R-:W-:Y:S02]  /*19a0*/  LOP3.LUT R24, R19, 0xff, R24, 0xf8, !PT ;  /* 0x000000ff13187812 */ /* 0x000fe400078ef818 */
[----:B------:R-:W-:Y:S02]  /*19b0*/  LOP3.LUT R23, R9, R3, RZ, 0xfc, !PT ;  /* 0x0000000309177212 */ /* 0x000fe400078efcff */
[----:B------:R-:W-:Y:S01]  /*19c0*/  LOP3.LUT R25, R15, R11, RZ, 0xfc, !PT ;  /* 0x0000000b0f197212 */ /* 0x000fe200078efcff */
[----:B0-----:R-:W-:-:S02]  /*19d0*/  IMAD.MOV.U32 R4, RZ, RZ, R22 ;  /* 0x000000ffff047224 */ /* 0x001fc400078e0016 */
[----:B------:R-:W-:Y:S02]  /*19e0*/  IMAD.MOV.U32 R5, RZ, RZ, R23 ;  /* 0x000000ffff057224 */ /* 0x000fe400078e0017 */
[----:B------:R-:W-:Y:S02]  /*19f0*/  IMAD.MOV.U32 R6, RZ, RZ, R24 ;  /* 0x000000ffff067224 */ /* 0x000fe400078e0018 */
[----:B------:R-:W-:-:S05]  /*1a00*/  IMAD.MOV.U32 R7, RZ, RZ, R25 ;  /* 0x000000ffff077224 */ /* 0x000fca00078e0019 */
[----:B------:R0:W-:Y:S02]  /*1a10*/  STL.128 [R1+0x70], R4 ;  /* 0x0000700401007387 */ /* 0x0001e40000100c00 */
.L_x_2:
[----:B-1----:R-:W-:-:S05]  /*1a20*/  IMAD.IADD R3, R1, 0x1, R2 ;  /* 0x0000000101037824 */ /* 0x002fca00078e0202 */
[----:B0-----:R-:W2:Y:S04]  /*1a30*/  LDL.64 R4, [R3+0x8] ;  /* 0x0000080003047983 */ /* 0x001ea80000100a00 */
[----:B------:R-:W3:Y:S04]  /*1a40*/  LDL.64 R30, [R3+0x48] ;  /* 0x00004800031e7983 */ /* 0x000ee80000100a00 */
[----:B------:R-:W4:Y:S04]  /*1a50*/  LDL.64 R6, [R3+0x50] ;  /* 0x0000500003067983 */ /* 0x000f280000100a00 */
[----:B------:R-:W5:Y:S04]  /*1a60*/  LDL.64 R8, [R3+0x10] ;  /* 0x0000100003087983 */ /* 0x000f680000100a00 */
[----:B------:R-:W5:Y:S04]  /*1a70*/  LDL.64 R10, [R3+0x58] ;  /* 0x00005800030a7983 */ /* 0x000f680000100a00 */
[----:B------:R-:W5:Y:S04]  /*1a80*/  LDL.64 R12, [R3+0x18] ;  /* 0x00001800030c7983 */ /* 0x000f680000100a00 */
[----:B------:R-:W5:Y:S04]  /*1a90*/  LDL.64 R14, [R3+0x20] ;  /* 0x00002000030e7983 */ /* 0x000f680000100a00 */
[----:B------:R-:W5:Y:S01]  /*1aa0*/  LDL.64 R16, [R3+0x60] ;  /* 0x0000600003107983 */ /* 0x000f620000100a00 */
[----:B------:R-:W-:-:S02]  /*1ab0*/  SHF.L.W.U32.HI R28, R23, 0xd, R22 ;  /* 0x0000000d171c7819 */ /* 0x000fc40000010e16 */
[C-C-:B------:R-:W-:Y:S01]  /*1ac0*/  SHF.L.W.U32.HI R27, R22.reuse, 0x3, R23.reuse ;  /* 0x00000003161b7819 */ /* 0x140fe20000010e17 */
[----:B------:R-:W5:Y:S01]  /*1ad0*/  LDL.64 R20, [R3+0x68] ;  /* 0x0000680003147983 */ /* 0x000f620000100a00 */
[--C-:B------:R-:W-:Y:S02]  /*1ae0*/  SHF.R.U32.HI R32, RZ, 0x6, R23.reuse ;  /* 0x00000006ff207819 */ /* 0x100fe40000011617 */
[C-C-:B------:R-:W-:Y:S01]  /*1af0*/  SHF.R.U64 R41, R22.reuse, 0x6, R23.reuse ;  /* 0x0000000616297819 */ /* 0x140fe20000001217 */
[----:B------:R-:W5:Y:S01]  /*1b00*/  LDL.64 R18, [R3+0x28] ;  /* 0x0000280003127983 */ /* 0x000f620000100a00 */
[----:B------:R-:W-:Y:S02]  /*1b10*/  SHF.L.W.U32.HI R26, R22, 0xd, R23 ;  /* 0x0000000d161a7819 */ /* 0x000fe40000010e17 */
[----:B------:R-:W-:Y:S02]  /*1b20*/  SHF.L.W.U32.HI R33, R23, 0x3, R22 ;  /* 0x0000000317217819 */ /* 0x000fe40000010e16 */
[----:B------:R-:W-:Y:S01]  /*1b30*/  LOP3.LUT R28, R32, R28, R27, 0x96, !PT ;  /* 0x0000001c201c7212 */ /* 0x000fe200078e961b */
[----:B------:R-:W5:Y:S01]  /*1b40*/  LDL.64 R22, [R3+0x30] ;  /* 0x0000300003167983 */ /* 0x000f620000100a00 */
[----:B------:R-:W-:-:S02]  /*1b50*/  LOP3.LUT R41, R41, R26, R33, 0x96, !PT ;  /* 0x0000001a29297212 */ /* 0x000fc400078e9621 */
[C-C-:B------:R-:W-:Y:S01]  /*1b60*/  SHF.R.U64 R38, R24.reuse, 0x6, R25.reuse ;  /* 0x0000000618267819 */ /* 0x140fe20000001219 */
[----:B------:R-:W5:Y:S01]  /*1b70*/  LDL.64 R26, [R3+0x70] ;  /* 0x00007000031a7983 */ /* 0x000f620000100a00 */
[----:B------:R-:W-:Y:S02]  /*1b80*/  SHF.L.W.U32.HI R33, R24, 0xd, R25 ;  /* 0x0000000d18217819 */ /* 0x000fe40000010e19 */
[----:B------:R-:W-:-:S04]  /*1b90*/  SHF.L.W.U32.HI R34, R25, 0x3, R24 ;  /* 0x0000000319227819 */ /* 0x000fc80000010e18 */
[----:B------:R-:W-:Y:S02]  /*1ba0*/  LOP3.LUT R33, R38, R33, R34, 0x96, !PT ;  /* 0x0000002126217212 */ /* 0x000fe400078e9622 */
[C-C-:B--2---:R-:W-:Y:S02]  /*1bb0*/  SHF.L.W.U32.HI R32, R4.reuse, 0x1f, R5.reuse ;  /* 0x0000001f04207819 */ /* 0x144fe40000010e05 */
[C-C-:B------:R-:W-:Y:S02]  /*1bc0*/  SHF.L.W.U32.HI R35, R4.reuse, 0x18, R5.reuse ;  /* 0x0000001804237819 */ /* 0x140fe40000010e05 */
[----:B------:R-:W-:Y:S02]  /*1bd0*/  SHF.R.U64 R39, R4, 0x7, R5 ;  /* 0x0000000704277819 */ /* 0x000fe40000001205 */
[----:B---3--:R-:W-:Y:S02]  /*1be0*/  IADD3 R36, P0, P1, R36, R41, R30 ;  /* 0x0000002924247210 */ /* 0x008fe4000791e01e */
[----:B------:R-:W-:-:S02]  /*1bf0*/  LOP3.LUT R39, R39, R32, R35, 0x96, !PT ;  /* 0x0000002027277212 */ /* 0x000fc400078e9623 */
[----:B------:R-:W-:Y:S02]  /*1c00*/  SHF.L.W.U32.HI R35, R25, 0xd, R24 ;  /* 0x0000000d19237819 */ /* 0x000fe40000010e18 */
[--C-:B------:R-:W-:Y:S02]  /*1c10*/  SHF.L.W.U32.HI R24, R24, 0x3, R25.reuse ;  /* 0x0000000318187819 */ /* 0x100fe40000010e19 */
[----:B------:R-:W-:Y:S02]  /*1c20*/  SHF.R.U32.HI R30, RZ, 0x6, R25 ;  /* 0x00000006ff1e7819 */ /* 0x000fe40000011619 */
[C-C-:B------:R-:W-:Y:S02]  /*1c30*/  SHF.L.W.U32.HI R32, R5.reuse, 0x1f, R4.reuse ;  /* 0x0000001f05207819 */ /* 0x140fe40000010e04 */
[----:B------:R-:W-:Y:S02]  /*1c40*/  SHF.L.W.U32.HI R25, R5, 0x18, R4 ;  /* 0x0000001805197819 */ /* 0x000fe40000010e04 */
[----:B------:R-:W-:-:S02]  /*1c50*/  SHF.R.U32.HI R34, RZ, 0x7, R5 ;  /* 0x00000007ff227819 */ /* 0x000fc40000011605 */
[----:B------:R-:W-:Y:S02]  /*1c60*/  IADD3.X R37, PT, PT, R37, R28, R31, P0, P1 ;  /* 0x0000001c25257210 */ /* 0x000fe400007e241f */
[----:B------:R-:W-:Y:S02]  /*1c70*/  LOP3.LUT R32, R34, R32, R25, 0x96, !PT ;  /* 0x0000002022207212 */ /* 0x000fe400078e9619 */
[----:B------:R-:W-:Y:S02]  /*1c80*/  LOP3.LUT R35, R30, R35, R24, 0x96, !PT ;  /* 0x000000231e237212 */ /* 0x000fe400078e9618 */
[----:B----4-:R-:W-:Y:S01]  /*1c90*/  IADD3 R34, P1, P2, R4, R33, R6 ;  /* 0x0000002104227210 */ /* 0x010fe20007a3e006 */
[----:B------:R-:W2:Y:S01]  /*1ca0*/  LDL.64 R24, [R3+0x38] ;  /* 0x0000380003187983 */ /* 0x000ea20000100a00 */
[C-C-:B-----5:R-:W-:Y:S02]  /*1cb0*/  SHF.L.W.U32.HI R6, R8.reuse, 0x1f, R9.reuse ;  /* 0x0000001f08067819 */ /* 0x160fe40000010e09 */
[----:B------:R-:W-:-:S02]  /*1cc0*/  SHF.L.W.U32.HI R33, R8, 0x18, R9 ;  /* 0x0000001808217819 */ /* 0x000fc40000010e09 */
[--C-:B------:R-:W-:Y:S02]  /*1cd0*/  SHF.R.U64 R30, R8, 0x7, R9.reuse ;  /* 0x00000007081e7819 */ /* 0x100fe40000001209 */
[----:B------:R-:W-:Y:S02]  /*1ce0*/  IADD3 R28, P0, PT, R36, R39, RZ ;  /* 0x00000027241c7210 */ /* 0x000fe40007f1e0ff */
[C-C-:B------:R-:W-:Y:S02]  /*1cf0*/  SHF.L.W.U32.HI R4, R9.reuse, 0x1f, R8.reuse ;  /* 0x0000001f09047819 */ /* 0x140fe40000010e08 */
[----:B------:R-:W-:Y:S02]  /*1d00*/  SHF.L.W.U32.HI R31, R9, 0x18, R8 ;  /* 0x00000018091f7819 */ /* 0x000fe40000010e08 */
[----:B------:R-:W-:Y:S02]  /*1d10*/  SHF.R.U32.HI R36, RZ, 0x7, R9 ;  /* 0x00000007ff247819 */ /* 0x000fe40000011609 */
[----:B------:R-:W-:-:S02]  /*1d20*/  LOP3.LUT R33, R30, R6, R33, 0x96, !PT ;  /* 0x000000061e217212 */ /* 0x000fc400078e9621 */
[----:B------:R-:W-:Y:S02]  /*1d30*/  IADD3.X R7, PT, PT, R5, R35, R7, P1, P2 ;  /* 0x0000002305077210 */ /* 0x000fe40000fe4407 */
[----:B------:R-:W-:Y:S02]  /*1d40*/  LOP3.LUT R4, R36, R4, R31, 0x96, !PT ;  /* 0x0000000424047212 */ /* 0x000fe400078e961f */
[----:B------:R-:W-:Y:S01]  /*1d50*/  IADD3 R6, P1, PT, R34, R33, RZ ;  /* 0x0000002122067210 */ /* 0x000fe20007f3e0ff */
[----:B------:R-:W-:Y:S01]  /*1d60*/  IMAD.X R5, R37, 0x1, R32, P0 ;  /* 0x0000000125057824 */ /* 0x000fe200000e0620 */
[----:B------:R-:W3:Y:S03]  /*1d70*/  LDL.64 R30, [R3+0x78] ;  /* 0x00007800031e7983 */ /* 0x000ee60000100a00 */
[----:B------:R-:W-:Y:S01]  /*1d80*/  IMAD.X R7, R7, 0x1, R4, P1 ;  /* 0x0000000107077824 */ /* 0x000fe200008e0604 */
[----:B------:R-:W4:Y:S01]  /*1d90*/  LDL.64 R36, [R3+0x40] ;  /* 0x0000400003247983 */ /* 0x000f220000100a00 */
[----:B------:R-:W-:-:S05]  /*1da0*/  IMAD.MOV.U32 R4, RZ, RZ, R28 ;  /* 0x000000ffff047224 */ /* 0x000fca00078e001c */
[----:B------:R0:W-:Y:S04]  /*1db0*/  STL.128 [R3+0x80], R4 ;  /* 0x0000800403007387 */ /* 0x0001e80000100c00 */
[----:B------:R-:W5:Y:S01]  /*1dc0*/  LDL.64 R32, [R3+0x80] ;  /* 0x0000800003207983 */ /* 0x000f620000100a00 */
[C-C-:B------:R-:W-:Y:S02]  /*1dd0*/  SHF.L.W.U32.HI R35, R28.reuse, 0xd, R5.reuse ;  /* 0x0000000d1c237819 */ /* 0x140fe40000010e05 */
[C-C-:B------:R-:W-:Y:S02]  /*1de0*/  SHF.L.W.U32.HI R38, R5.reuse, 0x3, R28.reuse ;  /* 0x0000000305267819 */ /* 0x140fe40000010e1c */
[----:B------:R-:W-:Y:S02]  /*1df0*/  SHF.R.U64 R40, R28, 0x6, R5 ;  /* 0x000000061c287819 */ /* 0x000fe40000001205 */
[----:B------:R-:W-:-:S02]  /*1e00*/  SHF.L.W.U32.HI R34, R5, 0xd, R28 ;  /* 0x0000000d05227819 */ /* 0x000fc40000010e1c */
[--C-:B------:R-:W-:Y:S02]  /*1e10*/  SHF.L.W.U32.HI R39, R28, 0x3, R5.reuse ;  /* 0x000000031c277819 */ /* 0x100fe40000010e05 */
[----:B------:R-:W-:Y:S02]  /*1e20*/  SHF.R.U32.HI R28, RZ, 0x6, R5 ;  /* 0x00000006ff1c7819 */ /* 0x000fe40000011605 */
[----:B------:R-:W-:Y:S02]  /*1e30*/  LOP3.LUT R35, R40, R35, R38, 0x96, !PT ;  /* 0x0000002328237212 */ /* 0x000fe400078e9626 */
[----:B------:R-:W-:Y:S02]  /*1e40*/  LOP3.LUT R39, R28, R34, R39, 0x96, !PT ;  /* 0x000000221c277212 */ /* 0x000fe400078e9627 */
[----:B------:R-:W-:Y:S02]  /*1e50*/  SHF.L.W.U32.HI R28, R6, 0xd, R7 ;  /* 0x0000000d061c7819 */ /* 0x000fe40000010e07 */
[----:B0-----:R-:W-:-:S02]  /*1e60*/  SHF.L.W.U32.HI R5, R7, 0x3, R6 ;  /* 0x0000000307057819 */ /* 0x001fc40000010e06 */
[----:B------:R-:W-:Y:S02]  /*1e70*/  SHF.R.U64 R34, R6, 0x6, R7 ;  /* 0x0000000606227819 */ /* 0x000fe40000001207 */
[----:B------:R-:W-:Y:S02]  /*1e80*/  IADD3 R4, P0, P1, R8, R35, R10 ;  /* 0x0000002308047210 */ /* 0x000fe4000791e00a */
[----:B------:R-:W-:Y:S02]  /*1e90*/  LOP3.LUT R5, R34, R28, R5, 0x96, !PT ;  /* 0x0000001c22057212 */ /* 0x000fe400078e9605 */
[----:B------:R-:W-:Y:S02]  /*1ea0*/  SHF.L.W.U32.HI R28, R7, 0xd, R6 ;  /* 0x0000000d071c7819 */ /* 0x000fe40000010e06 */
[----:B------:R-:W-:Y:S02]  /*1eb0*/  SHF.L.W.U32.HI R35, R6, 0x3, R7 ;  /* 0x0000000306237819 */ /* 0x000fe40000010e07 */
[----:B------:R-:W-:-:S02]  /*1ec0*/  IADD3.X R8, PT, PT, R9, R39, R11, P0, P1 ;  /* 0x0000002709087210 */ /* 0x000fc400007e240b */
[----:B------:R-:W-:Y:S02]  /*1ed0*/  SHF.R.U32.HI R7, RZ, 0x6, R7 ;  /* 0x00000006ff077819 */ /* 0x000fe40000011607 */
[C-C-:B------:R-:W-:Y:S02]  /*1ee0*/  SHF.L.W.U32.HI R10, R12.reuse, 0x1f, R13.reuse ;  /* 0x0000001f0c0a7819 */ /* 0x140fe40000010e0d */
[C-C-:B------:R-:W-:Y:S02]  /*1ef0*/  SHF.L.W.U32.HI R11, R12.reuse, 0x18, R13.reuse ;  /* 0x000000180c0b7819 */ /* 0x140fe40000010e0d */
[----:B------:R-:W-:Y:S02]  /*1f00*/  SHF.R.U64 R34, R12, 0x7, R13 ;  /* 0x000000070c227819 */ /* 0x000fe4000000120d */
[C-C-:B------:R-:W-:Y:S02]  /*1f10*/  SHF.L.W.U32.HI R9, R13.reuse, 0x1f, R12.reuse ;  /* 0x0000001f0d097819 */ /* 0x140fe40000010e0c */
[----:B------:R-:W-:-:S02]  /*1f20*/  SHF.L.W.U32.HI R6, R13, 0x18, R12 ;  /* 0x000000180d067819 */ /* 0x000fc40000010e0c */
[----:B------:R-:W-:Y:S02]  /*1f30*/  SHF.R.U32.HI R39, RZ, 0x7, R13 ;  /* 0x00000007ff277819 */ /* 0x000fe4000001160d */
[----:B------:R-:W-:Y:S02]  /*1f40*/  LOP3.LUT R7, R7, R28, R35, 0x96, !PT ;  /* 0x0000001c07077212 */ /* 0x000fe400078e9623 */
[----:B------:R-:W-:Y:S02]  /*1f50*/  LOP3.LUT R35, R34, R10, R11, 0x96, !PT ;  /* 0x0000000a22237212 */ /* 0x000fe400078e960b */
[----:B------:R-:W-:Y:S02]  /*1f60*/  LOP3.LUT R39, R39, R9, R6, 0x96, !PT ;  /* 0x0000000927277212 */ /* 0x000fe400078e9606 */
[C-C-:B------:R-:W-:Y:S02]  /*1f70*/  SHF.L.W.U32.HI R9, R14.reuse, 0x1f, R15.reuse ;  /* 0x0000001f0e097819 */ /* 0x140fe40000010e0f */
[----:B------:R-:W-:-:S02]  /*1f80*/  SHF.L.W.U32.HI R10, R14, 0x18, R15 ;  /* 0x000000180e0a7819 */ /* 0x000fc40000010e0f */
[--C-:B------:R-:W-:Y:S02]  /*1f90*/  SHF.R.U64 R28, R14, 0x7, R15.reuse ;  /* 0x000000070e1c7819 */ /* 0x100fe4000000120f */
[----:B------:R-:W-:Y:S02]  /*1fa0*/  IADD3 R5, P1, P2, R12, R5, R16 ;  /* 0x000000050c057210 */ /* 0x000fe40007a3e010 */
[C-C-:B------:R-:W-:Y:S02]  /*1fb0*/  SHF.L.W.U32.HI R6, R15.reuse, 0x1f, R14.reuse ;  /* 0x0000001f0f067819 */ /* 0x140fe40000010e0e */
[----:B------:R-:W-:Y:S02]  /*1fc0*/  SHF.L.W.U32.HI R11, R15, 0x18, R14 ;  /* 0x000000180f0b7819 */ /* 0x000fe40000010e0e */
[----:B------:R-:W-:Y:S02]  /*1fd0*/  SHF.R.U32.HI R12, RZ, 0x7, R15 ;  /* 0x00000007ff0c7819 */ /* 0x000fe4000001160f */
[----:B------:R-:W-:-:S02]  /*1fe0*/  LOP3.LUT R10, R28, R9, R10, 0x96, !PT ;  /* 0x000000091c0a7212 */ /* 0x000fc400078e960a */
[----:B------:R-:W-:Y:S02]  /*1ff0*/  IADD3 R4, P0, PT, R4, R35, RZ ;  /* 0x0000002304047210 */ /* 0x000fe40007f1e0ff */
[----:B------:R-:W-:Y:S02]  /*2000*/  IADD3.X R7, PT, PT, R13, R7, R17, P1, P2 ;  /* 0x000000070d077210 */ /* 0x000fe40000fe4411 */
[----:B------:R-:W-:Y:S02]  /*2010*/  LOP3.LUT R12, R12, R6, R11, 0x96, !PT ;  /* 0x000000060c0c7212 */ /* 0x000fe400078e960b */
[----:B------:R-:W-:Y:S01]  /*2020*/  IADD3 R6, P1, PT, R5, R10, RZ ;  /* 0x0000000a05067210 */ /* 0x000fe20007f3e0ff */
[----:B------:R-:W-:-:S04]  /*2030*/  IMAD.X R5, R8, 0x1, R39, P0 ;  /* 0x0000000108057824 */ /* 0x000fc800000e0627 */
[----:B------:R-:W-:Y:S01]  /*2040*/  IMAD.X R7, R7, 0x1, R12, P1 ;  /* 0x0000000107077824 */ /* 0x000fe200008e060c */
[C-C-:B------:R-:W-:Y:S02]  /*2050*/  SHF.L.W.U32.HI R9, R4.reuse, 0xd, R5.reuse ;  /* 0x0000000d04097819 */ /* 0x140fe40000010e05 */
[C-C-:B------:R-:W-:Y:S02]  /*2060*/  SHF.L.W.U32.HI R10, R5.reuse, 0x3, R4.reuse ;  /* 0x00000003050a7819 */ /* 0x140fe40000010e04 */
[C-C-:B------:R-:W-:Y:S02]  /*2070*/  SHF.R.U64 R35, R4.reuse, 0x6, R5.reuse ;  /* 0x0000000604237819 */ /* 0x140fe40000001205 */
[----:B------:R-:W-:Y:S02]  /*2080*/  SHF.L.W.U32.HI R8, R5, 0xd, R4 ;  /* 0x0000000d05087819 */ /* 0x000fe40000010e04 */
[--C-:B------:R-:W-:Y:S02]  /*2090*/  SHF.L.W.U32.HI R11, R4, 0x3, R5.reuse ;  /* 0x00000003040b7819 */ /* 0x100fe40000010e05 */
[----:B------:R-:W-:-:S02]  /*20a0*/  SHF.R.U32.HI R39, RZ, 0x6, R5 ;  /* 0x00000006ff277819 */ /* 0x000fc40000011605 */
[C-C-:B------:R-:W-:Y:S02]  /*20b0*/  SHF.L.W.U32.HI R12, R6.reuse, 0xd, R7.reuse ;  /* 0x0000000d060c7819 */ /* 0x140fe40000010e07 */
[----:B------:R-:W-:Y:S02]  /*20c0*/  SHF.L.W.U32.HI R13, R7, 0x3, R6 ;  /* 0x00000003070d7819 */ /* 0x000fe40000010e06 */
[----:B------:R-:W-:Y:S02]  /*20d0*/  SHF.R.U64 R16, R6, 0x6, R7 ;  /* 0x0000000606107819 */ /* 0x000fe40000001207 */
[----:B------:R-:W-:Y:S02]  /*20e0*/  LOP3.LUT R35, R35, R9, R10, 0x96, !PT ;  /* 0x0000000923237212 */ /* 0x000fe400078e960a */
[----:B------:R-:W-:Y:S02]  /*20f0*/  LOP3.LUT R39, R39, R8, R11, 0x96, !PT ;  /* 0x0000000827277212 */ /* 0x000fe400078e960b */
[----:B------:R-:W-:-:S02]  /*2100*/  LOP3.LUT R11, R16, R12, R13, 0x96, !PT ;  /* 0x0000000c100b7212 */ /* 0x000fc400078e960d */
[----:B------:R-:W-:Y:S02]  /*2110*/  IADD3 R8, P0, P1, R14, R35, R20 ;  /* 0x000000230e087210 */ /* 0x000fe4000791e014 */
[C-C-:B------:R-:W-:Y:S02]  /*2120*/  SHF.L.W.U32.HI R12, R18.reuse, 0x1f, R19.reuse ;  /* 0x0000001f120c7819 */ /* 0x140fe40000010e13 */
[C-C-:B------:R-:W-:Y:S02]  /*2130*/  SHF.L.W.U32.HI R17, R18.reuse, 0x18, R19.reuse ;  /* 0x0000001812117819 */ /* 0x140fe40000010e13 */
[----:B------:R-:W-:Y:S02]  /*2140*/  SHF.R.U64 R34, R18, 0x7, R19 ;  /* 0x0000000712227819 */ /* 0x000fe40000001213 */
[----:B------:R-:W-:Y:S02]  /*2150*/  SHF.L.W.U32.HI R9, R7, 0xd, R6 ;  /* 0x0000000d07097819 */ /* 0x000fe40000010e06 */
[----:B------:R-:W-:-:S02]  /*2160*/  SHF.L.W.U32.HI R16, R6, 0x3, R7 ;  /* 0x0000000306107819 */ /* 0x000fc40000010e07 */
[----:B------:R-:W-:Y:S02]  /*2170*/  SHF.R.U32.HI R28, RZ, 0x6, R7 ;  /* 0x00000006ff1c7819 */ /* 0x000fe40000011607 */
[----:B------:R-:W-:Y:S02]  /*2180*/  IADD3.X R14, PT, PT, R15, R39, R21, P0, P1 ;  /* 0x000000270f0e7210 */ /* 0x000fe400007e2415 */
[C-C-:B------:R-:W-:Y:S02]  /*2190*/  SHF.L.W.U32.HI R10, R19.reuse, 0x1f, R18.reuse ;  /* 0x0000001f130a7819 */ /* 0x140fe40000010e12 */
[----:B------:R-:W-:Y:S02]  /*21a0*/  SHF.L.W.U32.HI R13, R19, 0x18, R18 ;  /* 0x00000018130d7819 */ /* 0x000fe40000010e12 */
[----:B------:R-:W-:Y:S02]  /*21b0*/  SHF.R.U32.HI R35, RZ, 0x7, R19 ;  /* 0x00000007ff237819 */ /* 0x000fe40000011613 */
[----:B------:R-:W-:-:S02]  /*21c0*/  LOP3.LUT R9, R28, R9, R16, 0x96, !PT ;  /* 0x000000091c097212 */ /* 0x000fc400078e9610 */
[----:B------:R-:W-:Y:S02]  /*21d0*/  LOP3.LUT R21, R34, R12, R17, 0x96, !PT ;  /* 0x0000000c22157212 */ /* 0x000fe400078e9611 */
[C-C-:B------:R-:W-:Y:S02]  /*21e0*/  SHF.L.W.U32.HI R12, R22.reuse, 0x1f, R23.reuse ;  /* 0x0000001f160c7819 */ /* 0x140fe40000010e17 */
[C-C-:B------:R-:W-:Y:S02]  /*21f0*/  SHF.L.W.U32.HI R15, R22.reuse, 0x18, R23.reuse ;  /* 0x00000018160f7819 */ /* 0x140fe40000010e17 */
[----:B------:R-:W-:Y:S02]  /*2200*/  SHF.R.U64 R16, R22, 0x7, R23 ;  /* 0x0000000716107819 */ /* 0x000fe40000001217 */
[----:B------:R-:W-:Y:S02]  /*2210*/  LOP3.LUT R35, R35, R10, R13, 0x96, !PT ;  /* 0x0000000a23237212 */ /* 0x000fe400078e960d */
[----:B------:R-:W-:-:S02]  /*2220*/  IADD3 R11, P1, P2, R18, R11, R26 ;  /* 0x0000000b120b7210 */ /* 0x000fc40007a3e01a */
[C-C-:B------:R-:W-:Y:S02]  /*2230*/  SHF.L.W.U32.HI R10, R23.reuse, 0x1f, R22.reuse ;  /* 0x0000001f170a7819 */ /* 0x140fe40000010e16 */
[----:B------:R-:W-:Y:S02]  /*2240*/  SHF.L.W.U32.HI R13, R23, 0x18, R22 ;  /* 0x00000018170d7819 */ /* 0x000fe40000010e16 */
[----:B------:R-:W-:Y:S02]  /*2250*/  SHF.R.U32.HI R17, RZ, 0x7, R23 ;  /* 0x00000007ff117819 */ /* 0x000fe40000011617 */
[----:B------:R-:W-:Y:S02]  /*2260*/  LOP3.LUT R12, R16, R12, R15, 0x96, !PT ;  /* 0x0000000c100c7212 */ /* 0x000fe400078e960f */
[----:B------:R-:W-:Y:S02]  /*2270*/  IADD3.X R18, PT, PT, R19, R9, R27, P1, P2 ;  /* 0x0000000913127210 */ /* 0x000fe40000fe441b */
[----:B------:R-:W-:-:S02]  /*2280*/  IADD3 R8, P0, PT, R8, R21, RZ ;  /* 0x0000001508087210 */ /* 0x000fc40007f1e0ff */
[----:B------:R-:W-:Y:S02]  /*2290*/  LOP3.LUT R13, R17, R10, R13, 0x96, !PT ;  /* 0x0000000a110d7212 */ /* 0x000fe400078e960d */
[----:B------:R-:W-:Y:S01]  /*22a0*/  IADD3 R9, P1, PT, R11, R12, RZ ;  /* 0x0000000c0b097210 */ /* 0x000fe20007f3e0ff */
[----:B------:R-:W-:-:S04]  /*22b0*/  IMAD.X R11, R14, 0x1, R35, P0 ;  /* 0x000000010e0b7824 */ /* 0x000fc800000e0623 */
[----:B------:R-:W-:Y:S01]  /*22c0*/  IMAD.X R10, R18, 0x1, R13, P1 ;  /* 0x00000001120a7824 */ /* 0x000fe200008e060d */
[C-C-:B------:R-:W-:Y:S02]  /*22d0*/  SHF.L.W.U32.HI R13, R8.reuse, 0xd, R11.reuse ;  /* 0x0000000d080d7819 */ /* 0x140fe40000010e0b */
[----:B------:R-:W-:Y:S02]  /*22e0*/  SHF.L.W.U32.HI R14, R11, 0x3, R8 ;  /* 0x000000030b0e7819 */ /* 0x000fe40000010e08 */
[----:B------:R-:W-:Y:S02]  /*22f0*/  SHF.R.U64 R35, R8, 0x6, R11 ;  /* 0x0000000608237819 */ /* 0x000fe4000000120b */
[C-C-:B------:R-:W-:Y:S02]  /*2300*/  SHF.L.W.U32.HI R16, R9.reuse, 0xd, R10.reuse ;  /* 0x0000000d09107819 */ /* 0x140fe40000010e0a */
[----:B------:R-:W-:Y:S02]  /*2310*/  SHF.L.W.U32.HI R17, R10, 0x3, R9 ;  /* 0x000000030a117819 */ /* 0x000fe40000010e09 */
[----:B------:R-:W-:-:S02]  /*2320*/  SHF.R.U64 R19, R9, 0x6, R10 ;  /* 0x0000000609137819 */ /* 0x000fc4000000120a */
[----:B------:R-:W-:Y:S02]  /*2330*/  SHF.L.W.U32.HI R12, R11, 0xd, R8 ;  /* 0x0000000d0b0c7819 */ /* 0x000fe40000010e08 */
[--C-:B------:R-:W-:Y:S02]  /*2340*/  SHF.L.W.U32.HI R15, R8, 0x3, R11.reuse ;  /* 0x00000003080f7819 */ /* 0x100fe40000010e0b */
[----:B------:R-:W-:Y:S02]  /*2350*/  SHF.R.U32.HI R39, RZ, 0x6, R11 ;  /* 0x00000006ff277819 */ /* 0x000fe4000001160b */
[----:B------:R-:W-:Y:S02]  /*2360*/  LOP3.LUT R35, R35, R13, R14, 0x96, !PT ;  /* 0x0000000d23237212 */ /* 0x000fe400078e960e */
[----:B------:R-:W-:Y:S02]  /*2370*/  LOP3.LUT R19, R19, R16, R17, 0x96, !PT ;  /* 0x0000001013137212 */ /* 0x000fe400078e9611 */
[----:B------:R-:W-:-:S02]  /*2380*/  SHF.L.W.U32.HI R16, R10, 0xd, R9 ;  /* 0x0000000d0a107819 */ /* 0x000fc40000010e09 */
[--C-:B------:R-:W-:Y:S02]  /*2390*/  SHF.L.W.U32.HI R17, R9, 0x3, R10.reuse ;  /* 0x0000000309117819 */ /* 0x100fe40000010e0a */
[----:B------:R-:W-:Y:S02]  /*23a0*/  SHF.R.U32.HI R21, RZ, 0x6, R10 ;  /* 0x00000006ff157819 */ /* 0x000fe4000001160a */
[----:B------:R-:W-:Y:S02]  /*23b0*/  LOP3.LUT R39, R39, R12, R15, 0x96, !PT ;  /* 0x0000000c27277212 */ /* 0x000fe400078e960f */
[----:B------:R-:W-:Y:S01]  /*23c0*/  LOP3.LUT R21, R21, R16, R17, 0x96, !PT ;  /* 0x0000001015157212 */ /* 0x000fe200078e9611 */
[----:B------:R0:W-:Y:S02]  /*23d0*/  STL.128 [R3+0x90], R4 ;  /* 0x0000900403007387 */ /* 0x0001e40000100c00 */
[----:B0-----:R-:W-:Y:S02]  /*23e0*/  IMAD.MOV.U32 R4, RZ, RZ, R8 ;  /* 0x000000ffff047224 */ /* 0x001fe400078e0008 */
[----:B------:R-:W-:-:S02]  /*23f0*/  IMAD.MOV.U32 R5, RZ, RZ, R11 ;  /* 0x000000ffff057224 */ /* 0x000fc400078e000b */
[----:B------:R-:W-:Y:S02]  /*2400*/  IMAD.MOV.U32 R6, RZ, RZ, R9 ;  /* 0x000000ffff067224 */ /* 0x000fe400078e0009 */
[----:B------:R-:W-:-:S05]  /*2410*/  IMAD.MOV.U32 R7, RZ, RZ, R10 ;  /* 0x000000ffff077224 */ /* 0x000fca00078e000a */
[----:B------:R0:W-:Y:S01]  /*2420*/  STL.128 [R3+0xa0], R4 ;  /* 0x0000a00403007387 */ /* 0x0001e20000100c00 */
[C-C-:B--2---:R-:W-:Y:S02]  /*2430*/  SHF.L.W.U32.HI R13, R24.reuse, 0x1f, R25.reuse ;  /* 0x0000001f180d7819 */ /* 0x144fe40000010e19 */
[C-C-:B------:R-:W-:Y:S02]  /*2440*/  SHF.L.W.U32.HI R14, R24.reuse, 0x18, R25.reuse ;  /* 0x00000018180e7819 */ /* 0x140fe40000010e19 */
[--C-:B------:R-:W-:Y:S02]  /*2450*/  SHF.R.U64 R27, R24, 0x7, R25.reuse ;  /* 0x00000007181b7819 */ /* 0x100fe40000001219 */
[C-C-:B------:R-:W-:Y:S02]  /*2460*/  SHF.L.W.U32.HI R12, R25.reuse, 0x1f, R24.reuse ;  /* 0x0000001f190c7819 */ /* 0x140fe40000010e18 */
[----:B------:R-:W-:Y:S02]  /*2470*/  SHF.L.W.U32.HI R15, R25, 0x18, R24 ;  /* 0x00000018190f7819 */ /* 0x000fe40000010e18 */
[----:B------:R-:W-:-:S02]  /*2480*/  SHF.R.U32.HI R18, RZ, 0x7, R25 ;  /* 0x00000007ff127819 */ /* 0x000fc40000011619 */
[----:B------:R-:W-:Y:S02]  /*2490*/  LOP3.LUT R27, R27, R13, R14, 0x96, !PT ;  /* 0x0000000d1b1b7212 */ /* 0x000fe400078e960e */
[----:B------:R-:W-:Y:S02]  /*24a0*/  LOP3.LUT R18, R18, R12, R15, 0x96, !PT ;  /* 0x0000000c12127212 */ /* 0x000fe400078e960f */
[----:B---3--:R-:W-:Y:S02]  /*24b0*/  IADD3 R22, P0, P1, R22, R35, R30 ;  /* 0x0000002316167210 */ /* 0x008fe4000791e01e */
[C-C-:B----4-:R-:W-:Y:S02]  /*24c0*/  SHF.L.W.U32.HI R13, R36.reuse, 0x1f, R37.reuse ;  /* 0x0000001f240d7819 */ /* 0x150fe40000010e25 */
[C-C-:B------:R-:W-:Y:S02]  /*24d0*/  SHF.L.W.U32.HI R14, R36.reuse, 0x18, R37.reuse ;  /* 0x00000018240e7819 */ /* 0x140fe40000010e25 */
[----:B------:R-:W-:-:S02]  /*24e0*/  SHF.R.U64 R16, R36, 0x7, R37 ;  /* 0x0000000724107819 */ /* 0x000fc40000001225 */
[----:B------:R-:W-:Y:S02]  /*24f0*/  IADD3.X R23, PT, PT, R23, R39, R31, P0, P1 ;  /* 0x0000002717177210 */ /* 0x000fe400007e241f */
[C---:B------:R-:W-:Y:S02]  /*2500*/  SHF.L.W.U32.HI R12, R37.reuse, 0x1f, R36 ;  /* 0x0000001f250c7819 */ /* 0x040fe40000010e24 */
[----:B-----5:R-:W-:Y:S02]  /*2510*/  IADD3 R24, P1, P2, R24, R19, R32 ;  /* 0x0000001318187210 */ /* 0x020fe40007a3e020 */
[----:B------:R-:W-:Y:S02]  /*2520*/  SHF.L.W.U32.HI R15, R37, 0x18, R36 ;  /* 0x00000018250f7819 */ /* 0x000fe40000010e24 */
[----:B------:R-:W-:Y:S02]  /*2530*/  SHF.R.U32.HI R17, RZ, 0x7, R37 ;  /* 0x00000007ff117819 */ /* 0x000fe40000011625 */
[----:B------:R-:W-:-:S02]  /*2540*/  LOP3.LUT R13, R16, R13, R14, 0x96, !PT ;  /* 0x0000000d100d7212 */ /* 0x000fc400078e960e */
[----:B------:R-:W-:Y:S02]  /*2550*/  IADD3.X R25, PT, PT, R25, R21, R33, P1, P2 ;  /* 0x0000001519197210 */ /* 0x000fe40000fe4421 */
[----:B------:R-:W-:Y:S02]  /*2560*/  IADD3 R22, P0, PT, R22, R27, RZ ;  /* 0x0000001b16167210 */ /* 0x000fe40007f1e0ff */
[----:B------:R-:W-:Y:S02]  /*2570*/  LOP3.LUT R12, R17, R12, R15, 0x96, !PT ;  /* 0x0000000c110c7212 */ /* 0x000fe400078e960f */
[----:B------:R-:W-:Y:S01]  /*2580*/  IADD3 R24, P1, PT, R24, R13, RZ ;  /* 0x0000000d18187210 */ /* 0x000fe20007f3e0ff */
[----:B------:R-:W-:-:S04]  /*2590*/  IMAD.X R23, R23, 0x1, R18, P0 ;  /* 0x0000000117177824 */ /* 0x000fc800000e0612 */
[----:B------:R-:W-:Y:S01]  /*25a0*/  IMAD.X R25, R25, 0x1, R12, P1 ;  /* 0x0000000119197824 */ /* 0x000fe200008e060c */
[----:B------:R-:W-:Y:S01]  /*25b0*/  IADD3 R2, P0, PT, R2, 0x40, RZ ;  /* 0x0000004002027810 */ /* 0x000fe20007f1e0ff */
[----:B0-----:R-:W-:Y:S02]  /*25c0*/  IMAD.MOV.U32 R4, RZ, RZ, R22 ;  /* 0x000000ffff047224 */ /* 0x001fe400078e0016 */
[----:B------:R-:W-:Y:S02]  /*25d0*/  IMAD.MOV.U32 R5, RZ, RZ, R23 ;  /* 0x000000ffff057224 */ /* 0x000fe400078e0017 */
[----:B------:R-:W-:Y:S02]  /*25e0*/  IMAD.MOV.U32 R6, RZ, RZ, R24 ;  /* 0x000000ffff067224 */ /* 0x000fe400078e0018 */
[----:B------:R-:W-:Y:S02]  /*25f0*/  IMAD.MOV.U32 R7, RZ, RZ, R25 ;  /* 0x000000ffff077224 */ /* 0x000fe400078e0019 */
[----:B------:R-:W-:Y:S01]  /*2600*/  IMAD.X R0, RZ, RZ, R0, P0 ;  /* 0x000000ffff007224 */ /* 0x000fe200000e0600 */
[----:B------:R-:W-:-:S02]  /*2610*/  ISETP.NE.U32.AND P0, PT, R2, 0x200, PT ;  /* 0x000002000200780c */ /* 0x000fc40003f05070 */
[----:B------:R1:W-:Y:S02]  /*2620*/  STL.128 [R3+0xb0], R4 ;  /* 0x0000b00403007387 */ /* 0x0003e40000100c00 */
[----:B------:R-:W-:-:S13]  /*2630*/  ISETP.NE.AND.EX P0, PT, R0, RZ, PT, P0 ;  /* 0x000000ff0000720c */ /* 0x000fda0003f05300 */
[----:B------:R-:W-:Y:S05]  /*2640*/  @P0 BRA `(.L_x_2) ;  /* 0xfffffff000f40947 */ /* 0x000fea000383ffff */
[----:B------:R-:W2:Y:S04]  /*2650*/  LDL.64 R32, [R1+0x318] ;  /* 0x0003180001207983 */ /* 0x000ea80000100a00 */
[----:B------:R-:W3:Y:S04]  /*2660*/  LDL.128 R12, [R1+0x320] ;  /* 0x00032000010c7983 */ /* 0x000ee80000100c00 */
[----:B------:R-:W4:Y:S04]  /*2670*/  LDL.128 R8, [R1+0x330] ;  /* 0x0003300001087983 */ /* 0x000f280000100c00 */
[----:B-1----:R-:W5:Y:S04]  /*2680*/  LDL.128 R4, [R1+0x340] ;  /* 0x0003400001047983 */ /* 0x002f680000100c00 */
[----:B------:R-:W5:Y:S01]  /*2690*/  LDL.64 R2, [R1+0x350] ;  /* 0x0003500001027983 */ /* 0x000f620000100a00 */
[----:B------:R-:W-:-:S02]  /*26a0*/  IMAD.MOV.U32 R28, RZ, RZ, RZ ;  /* 0x000000ffff1c7224 */ /* 0x000fc400078e00ff */
[----:B------:R-:W-:Y:S02]  /*26b0*/  IMAD.MOV.U32 R23, RZ, RZ, RZ ;  /* 0x000000ffff177224 */ /* 0x000fe400078e00ff */
[----:B--2---:R-:W-:Y:S02]  /*26c0*/  IMAD.MOV.U32 R22, RZ, RZ, R32 ;  /* 0x000000ffff167224 */ /* 0x004fe400078e0020 */
[----:B------:R-:W-:Y:S02]  /*26d0*/  IMAD.MOV.U32 R21, RZ, RZ, R33 ;  /* 0x000000ffff157224 */ /* 0x000fe400078e0021 */
[----:B---3--:R-:W-:Y:S02]  /*26e0*/  IMAD.MOV.U32 R19, RZ, RZ, R12 ;  /* 0x000000ffff137224 */ /* 0x008fe400078e000c */
[----:B------:R-:W-:Y:S02]  /*26f0*/  IMAD.MOV.U32 R20, RZ, RZ, R13 ;  /* 0x000000ffff147224 */ /* 0x000fe400078e000d */
[----:B------:R-:W-:-:S02]  /*2700*/  IMAD.MOV.U32 R18, RZ, RZ, R14 ;  /* 0x000000ffff127224 */ /* 0x000fc400078e000e */
[----:B------:R-:W-:Y:S02]  /*2710*/  IMAD.MOV.U32 R17, RZ, RZ, R15 ;  /* 0x000000ffff117224 */ /* 0x000fe400078e000f */
[----:B----4-:R-:W-:Y:S02]  /*2720*/  IMAD.MOV.U32 R16, RZ, RZ, R8 ;  /* 0x000000ffff107224 */ /* 0x010fe400078e0008 */
[----:B------:R-:W-:Y:S02]  /*2730*/  IMAD.MOV.U32 R0, RZ, RZ, R9 ;  /* 0x000000ffff007224 */ /* 0x000fe400078e0009 */
[----:B------:R-:W-:Y:S02]  /*2740*/  IMAD.MOV.U32 R37, RZ, RZ, R10 ;  /* 0x000000ffff257224 */ /* 0x000fe400078e000a */
[----:B------:R-:W-:Y:S02]  /*2750*/  IMAD.MOV.U32 R36, RZ, RZ, R11 ;  /* 0x000000ffff247224 */ /* 0x000fe400078e000b */
[----:B-----5:R-:W-:-:S02]  /*2760*/  IMAD.MOV.U32 R35, RZ, RZ, R4 ;  /* 0x000000ffff237224 */ /* 0x020fc400078e0004 */
[----:B------:R-:W-:Y:S02]  /*2770*/  IMAD.MOV.U32 R34, RZ, RZ, R5 ;  /* 0x000000ffff227224 */ /* 0x000fe400078e0005 */
[----:B------:R-:W-:Y:S02]  /*2780*/  IMAD.MOV.U32 R38, RZ, RZ, R6 ;  /* 0x000000ffff267224 */ /* 0x000fe400078e0006 */
[----:B------:R-:W-:Y:S02]  /*2790*/  IMAD.MOV.U32 R31, RZ, RZ, R7 ;  /* 0x000000ffff1f7224 */ /* 0x000fe400078e0007 */
[----:B------:R-:W-:Y:S02]  /*27a0*/  IMAD.MOV.U32 R27, RZ, RZ, R2 ;  /* 0x000000ffff1b7224 */ /* 0x000fe400078e0002 */
[----:B------:R-:W-:-:S07]  /*27b0*/  IMAD.MOV.U32 R30, RZ, RZ, R3 ;  /* 0x000000ffff1e7224 */ /* 0x000fce00078e0003 */
.L_x_3:
[C-C-:B------:R-:W-:Y:S01]  /*27c0*/  SHF.L.W.U32.HI R24, R37.reuse, 0x12, R36.reuse ;  /* 0x0000001225187819 */ /* 0x140fe20000010e24 */
[----:B------:R-:W-:Y:S01]  /*27d0*/  IMAD.SHL.U32 R42, R28, 0x8, RZ ;  /* 0x000000081c2a7824 */ /* 0x000fe200078e00ff */
[----:B------:R-:W-:Y:S02]  /*27e0*/  SHF.L.W.U32.HI R25, R37, 0xe, R36 ;  /* 0x0000000e25197819 */ /* 0x000fe40000010e24 */
[----:B------:R-:W-:Y:S02]  /*27f0*/  SHF.L.W.U32.HI R26, R36, 0x17, R37 ;  /* 0x00000017241a7819 */ /* 0x000fe40000010e25 */
[----:B------:R-:W-:Y:S02]  /*2800*/  LOP3.LUT R40, R38, R37, R35, 0xb8, !PT ;  /* 0x0000002526287212 */ /* 0x000fe400078eb823 */
[----:B------:R-:W-:Y:S02]  /*2810*/  LOP3.LUT R25, R26, R24, R25, 0x96, !PT ;  /* 0x000000181a197212 */ /* 0x000fe400078e9619 */
[----:B------:R-:W-:-:S02]  /*2820*/  SHF.L.W.U32.HI R24, R36, 0x12, R37 ;  /* 0x0000001224187819 */ /* 0x000fc40000010e25 */
[----:B------:R-:W-:Y:S01]  /*2830*/  IADD3 R39, P0, P1, R27, R25, R40 ;  /* 0x000000191b277210 */ /* 0x000fe2000791e028 */
[----:B------:R-:W-:Y:S01]  /*2840*/  IMAD.IADD R27, R1, 0x1, R42 ;  /* 0x00000001011b7824 */ /* 0x000fe200078e022a */
[----:B------:R-:W-:Y:S02]  /*2850*/  SHF.L.W.U32.HI R25, R36, 0xe, R37 ;  /* 0x0000000e24197819 */ /* 0x000fe40000010e25 */
[----:B------:R-:W-:-:S04]  /*2860*/  SHF.L.W.U32.HI R26, R37, 0x17, R36 ;  /* 0x00000017251a7819 */ /* 0x000fc80000010e24 */
[----:B------:R-:W-:Y:S02]  /*2870*/  LOP3.LUT R40, R26, R24, R25, 0x96, !PT ;  /* 0x000000181a287212 */ /* 0x000fe400078e9619 */
[----:B------:R-:W2:Y:S01]  /*2880*/  LDL.128 R24, [R27] ;  /* 0x000000001b187983 */ /* 0x000ea20000100c00 */
[----:B------:R-:W-:Y:S02]  /*2890*/  LOP3.LUT R43, R31, R36, R34, 0xb8, !PT ;  /* 0x000000241f2b7212 */ /* 0x000fe400078eb822 */
[----:B------:R-:W-:Y:S02]  /*28a0*/  IADD3 R28, P3, PT, R28, 0x2, RZ ;  /* 0x000000021c1c7810 */ /* 0x000fe40007f7e0ff */
[----:B------:R-:W-:Y:S02]  /*28b0*/  IADD3.X R43, PT, PT, R30, R40, R43, P0, P1 ;  /* 0x000000281e2b7210 */ /* 0x000fe400007e242b */
[----:B------:R-:W2:Y:S01]  /*28c0*/  LDC.64 R40, c[0x3][R42] ;  /* 0x00c000002a287b82 */ /* 0x000ea20000000a00 */
[----:B------:R-:W-:Y:S01]  /*28d0*/  SHF.L.W.U32.HI R30, R21, 0x19, R22 ;  /* 0x00000019151e7819 */ /* 0x000fe20000010e16 */
[----:B------:R-:W-:Y:S01]  /*28e0*/  IMAD.X R23, RZ, RZ, R23, P3 ;  /* 0x000000ffff177224 */ /* 0x000fe200018e0617 */
[----:B--2---:R-:W-:-:S02]  /*28f0*/  IADD3 R39, P0, P1, R24, R39, R40 ;  /* 0x0000002718277210 */ /* 0x004fc4000791e028 */
[----:B------:R-:W-:Y:S02]  /*2900*/  SHF.L.W.U32.HI R24, R22, 0x4, R21 ;  /* 0x0000000416187819 */ /* 0x000fe40000010e15 */
[----:B------:R-:W-:Y:S02]  /*2910*/  IADD3.X R41, PT, PT, R25, R43, R41, P0, P1 ;  /* 0x0000002b19297210 */ /* 0x000fe400007e2429 */
[----:B------:R-:W-:-:S04]  /*2920*/  SHF.L.W.U32.HI R25, R21, 0x1e, R22 ;  /* 0x0000001e15197819 */ /* 0x000fc80000010e16 */
[----:B------:R-:W-:Y:S02]  /*2930*/  LOP3.LUT R40, R30, R24, R25, 0x96, !PT ;  /* 0x000000181e287212 */ /* 0x000fe400078e9619 */
[----:B------:R-:W-:Y:S02]  /*2940*/  SHF.L.W.U32.HI R24, R21, 0x4, R22 ;  /* 0x0000000415187819 */ /* 0x000fe40000010e16 */
[C-C-:B------:R-:W-:Y:S02]  /*2950*/  SHF.L.W.U32.HI R25, R22.reuse, 0x1e, R21.reuse ;  /* 0x0000001e16197819 */ /* 0x140fe40000010e15 */
[----:B------:R-:W-:-:S04]  /*2960*/  SHF.L.W.U32.HI R30, R22, 0x19, R21 ;  /* 0x00000019161e7819 */ /* 0x000fc80000010e15 */
[----:B------:R-:W-:Y:S02]  /*2970*/  LOP3.LUT R43, R30, R24, R25, 0x96, !PT ;  /* 0x000000181e2b7212 */ /* 0x000fe400078e9619 */
[----:B------:R-:W-:Y:S02]  /*2980*/  LOP3.LUT R30, R19, R18, R22, 0xe8, !PT ;  /* 0x00000012131e7212 */ /* 0x000fe400078ee816 */
[----:B------:R-:W-:Y:S02]  /*2990*/  IADD3 R24, P0, PT, R16, R39, RZ ;  /* 0x0000002710187210 */ /* 0x000fe40007f1e0ff */
[----:B------:R-:W-:Y:S02]  /*29a0*/  IADD3 R25, P1, P2, R39, R40, R30 ;  /* 0x0000002827197210 */ /* 0x000fe40007a3e01e */
[----:B------:R-:W-:Y:S01]  /*29b0*/  LOP3.LUT R40, R20, R17, R21, 0xe8, !PT ;  /* 0x0000001114287212 */ /* 0x000fe200078ee815 */
[----:B------:R-:W-:-:S03]  /*29c0*/  IMAD.X R39, R0, 0x1, R41, P0 ;  /* 0x0000000100277824 */ /* 0x000fc600000e0629 */
[----:B------:R-:W-:Y:S02]  /*29d0*/  IADD3.X R40, PT, PT, R41, R43, R40, P1, P2 ;  /* 0x0000002b29287210 */ /* 0x000fe40000fe4428 */
[C-C-:B------:R-:W-:Y:S02]  /*29e0*/  SHF.L.W.U32.HI R41, R24.reuse, 0x12, R39.reuse ;  /* 0x0000001218297819 */ /* 0x140fe40000010e27 */
[----:B------:R-:W-:Y:S02]  /*29f0*/  SHF.L.W.U32.HI R0, R24, 0xe, R39 ;  /* 0x0000000e18007819 */ /* 0x000fe40000010e27 */
[C-C-:B------:R-:W-:Y:S02]  /*2a00*/  SHF.L.W.U32.HI R16, R39.reuse, 0x17, R24.reuse ;  /* 0x0000001727107819 */ /* 0x140fe40000010e18 */
[----:B------:R-:W-:Y:S02]  /*2a10*/  SHF.L.W.U32.HI R43, R39, 0xe, R24 ;  /* 0x0000000e272b7819 */ /* 0x000fe40000010e18 */
[----:B------:R-:W-:-:S02]  /*2a20*/  LOP3.LUT R41, R16, R41, R0, 0x96, !PT ;  /* 0x0000002910297212 */ /* 0x000fc400078e9600 */
[----:B------:R-:W-:Y:S02]  /*2a30*/  SHF.L.W.U32.HI R0, R39, 0x12, R24 ;  /* 0x0000001227007819 */ /* 0x000fe40000010e18 */
[----:B------:R-:W-:Y:S02]  /*2a40*/  SHF.L.W.U32.HI R16, R24, 0x17, R39 ;  /* 0x0000001718107819 */ /* 0x000fe40000010e27 */
[----:B------:R-:W-:Y:S02]  /*2a50*/  SHF.L.W.U32.HI R30, R40, 0x19, R25 ;  /* 0x00000019281e7819 */ /* 0x000fe40000010e19 */
[----:B------:R-:W-:Y:S02]  /*2a60*/  LOP3.LUT R16, R16, R0, R43, 0x96, !PT ;  /* 0x0000000010107212 */ /* 0x000fe400078e962b */
[----:B------:R-:W0:Y:S01]  /*2a70*/  LDC.64 R42, c[0x3][R42+0x8] ;  /* 0x00c002002a2a7b82 */ /* 0x000e220000000a00 */
[----:B------:R-:W-:-:S04]  /*2a80*/  LOP3.LUT R0, R35, R24, R37, 0xb8, !PT ;  /* 0x0000001823007212 */ /* 0x000fc800078eb825 */
[----:B------:R-:W-:Y:S02]  /*2a90*/  IADD3 R41, P0, P1, R38, R41, R0 ;  /* 0x0000002926297210 */ /* 0x000fe4000791e000 */
[----:B------:R-:W-:-:S04]  /*2aa0*/  LOP3.LUT R0, R34, R39, R36, 0xb8, !PT ;  /* 0x0000002722007212 */ /* 0x000fc800078eb824 */
[----:B------:R-:W-:Y:S02]  /*2ab0*/  IADD3.X R45, PT, PT, R31, R16, R0, P0, P1 ;  /* 0x000000101f2d7210 */ /* 0x000fe400007e2400 */
[----:B------:R-:W-:Y:S02]  /*2ac0*/  SHF.L.W.U32.HI R16, R40, 0x4, R25 ;  /* 0x0000000428107819 */ /* 0x000fe40000010e19 */
[----:B0-----:R-:W-:Y:S01]  /*2ad0*/  IADD3 R31, P0, P1, R26, R41, R42 ;  /* 0x000000291a1f7210 */ /* 0x001fe2000791e02a */
[----:B------:R-:W-:Y:S01]  /*2ae0*/  IMAD.MOV.U32 R41, RZ, RZ, R22 ;  /* 0x000000ffff297224 */ /* 0x000fe200078e0016 */
[----:B------:R-:W-:Y:S02]  /*2af0*/  SHF.L.W.U32.HI R26, R25, 0x4, R40 ;  /* 0x00000004191a7819 */ /* 0x000fe40000010e28 */
[----:B------:R-:W-:Y:S02]  /*2b00*/  IADD3.X R0, PT, PT, R27, R45, R43, P0, P1 ;  /* 0x0000002d1b007210 */ /* 0x000fe400007e242b */
[----:B------:R-:W-:-:S04]  /*2b10*/  SHF.L.W.U32.HI R27, R40, 0x1e, R25 ;  /* 0x0000001e281b7819 */ /* 0x000fc80000010e19 */
[----:B------:R-:W-:Y:S02]  /*2b20*/  LOP3.LUT R38, R30, R26, R27, 0x96, !PT ;  /* 0x0000001a1e267212 */ /* 0x000fe400078e961b */
[----:B------:R-:W-:Y:S02]  /*2b30*/  LOP3.LUT R30, R22, R19, R25, 0xe8, !PT ;  /* 0x00000013161e7212 */ /* 0x000fe400078ee819 */
[----:B------:R-:W-:Y:S02]  /*2b40*/  SHF.L.W.U32.HI R27, R25, 0x1e, R40 ;  /* 0x0000001e191b7819 */ /* 0x000fe40000010e28 */
[----:B------:R-:W-:Y:S01]  /*2b50*/  IADD3 R22, P1, P2, R31, R38, R30 ;  /* 0x000000261f167210 */ /* 0x000fe20007a3e01e */
[----:B------:R-:W-:Y:S01]  /*2b60*/  IMAD.MOV.U32 R38, RZ, RZ, R37 ;  /* 0x000000ffff267224 */ /* 0x000fe200078e0025 */
[----:B------:R-:W-:Y:S01]  /*2b70*/  IADD3 R37, P0, PT, R18, R31, RZ ;  /* 0x0000001f12257210 */ /* 0x000fe20007f1e0ff */
[----:B------:R-:W-:Y:S01]  /*2b80*/  IMAD.MOV.U32 R31, RZ, RZ, R36 ;  /* 0x000000ffff1f7224 */ /* 0x000fe200078e0024 */
[----:B------:R-:W-:Y:S01]  /*2b90*/  SHF.L.W.U32.HI R26, R25, 0x19, R40 ;  /* 0x00000019191a7819 */ /* 0x000fe20000010e28 */
[----:B------:R-:W-:-:S02]  /*2ba0*/  IMAD.MOV.U32 R30, RZ, RZ, R34 ;  /* 0x000000ffff1e7224 */ /* 0x000fc400078e0022 */
[----:B------:R-:W-:Y:S01]  /*2bb0*/  IMAD.X R36, R17, 0x1, R0, P0 ;  /* 0x0000000111247824 */ /* 0x000fe200000e0600 */
[----:B------:R-:W-:Y:S01]  /*2bc0*/  ISETP.NE.U32.AND P0, PT, R28, 0x50, PT ;  /* 0x000000501c00780c */ /* 0x000fe20003f05070 */
[----:B------:R-:W-:Y:S01]  /*2bd0*/  IMAD.MOV.U32 R34, RZ, RZ, R39 ;  /* 0x000000ffff227224 */ /* 0x000fe200078e0027 */
[----:B------:R-:W-:Y:S01]  /*2be0*/  LOP3.LUT R16, R26, R16, R27, 0x96, !PT ;  /* 0x000000101a107212 */ /* 0x000fe200078e961b */
[----:B------:R-:W-:Y:S01]  /*2bf0*/  IMAD.MOV.U32 R26, RZ, RZ, R21 ;  /* 0x000000ffff1a7224 */ /* 0x000fe200078e0015 */
[----:B------:R-:W-:Y:S01]  /*2c00*/  ISETP.NE.AND.EX P0, PT, R23, RZ, PT, P0 ;  /* 0x000000ff1700720c */ /* 0x000fe20003f05300 */
[----:B------:R-:W-:Y:S01]  /*2c10*/  IMAD.MOV.U32 R18, RZ, RZ, R41 ;  /* 0x000000ffff127224 */ /* 0x000fe200078e0029 */
[----:B------:R-:W-:Y:S01]  /*2c20*/  LOP3.LUT R27, R21, R20, R40, 0xe8, !PT ;  /* 0x00000014151b7212 */ /* 0x000fe200078ee828 */
[----:B------:R-:W-:-:S03]  /*2c30*/  IMAD.MOV.U32 R17, RZ, RZ, R26 ;  /* 0x000000ffff117224 */ /* 0x000fc600078e001a */
[----:B------:R-:W-:Y:S01]  /*2c40*/  IADD3.X R21, PT, PT, R0, R16, R27, P1, P2 ;  /* 0x0000001000157210 */ /* 0x000fe20000fe441b */
[----:B------:R-:W-:Y:S02]  /*2c50*/  IMAD.MOV.U32 R16, RZ, RZ, R19 ;  /* 0x000000ffff107224 */ /* 0x000fe400078e0013 */
[----:B------:R-:W-:Y:S02]  /*2c60*/  IMAD.MOV.U32 R27, RZ, RZ, R35 ;  /* 0x000000ffff1b7224 */ /* 0x000fe400078e0023 */
[----:B------:R-:W-:Y:S02]  /*2c70*/  IMAD.MOV.U32 R0, RZ, RZ, R20 ;  /* 0x000000ffff007224 */ /* 0x000fe400078e0014 */
[----:B------:R-:W-:Y:S02]  /*2c80*/  IMAD.MOV.U32 R19, RZ, RZ, R25 ;  /* 0x000000ffff137224 */ /* 0x000fe400078e0019 */
[----:B------:R-:W-:Y:S02]  /*2c90*/  IMAD.MOV.U32 R35, RZ, RZ, R24 ;  /* 0x000000ffff237224 */ /* 0x000fe400078e0018 */
[----:B------:R-:W-:Y:S01]  /*2ca0*/  IMAD.MOV.U32 R20, RZ, RZ, R40 ;  /* 0x000000ffff147224 */ /* 0x000fe200078e0028 */
[----:B------:R-:W-:Y:S06]  /*2cb0*/  @P0 BRA `(.L_x_3) ;  /* 0xfffffff800c00947 */ /* 0x000fec000383ffff */
[----:B------:R-:W2:Y:S01]  /*2cc0*/  LDL.64 R24, [R1+0x308] ;  /* 0x0003080001187983 */ /* 0x000ea20000100a00 */
[----:B------:R-:W-:Y:S02]  /*2cd0*/  IADD3 R12, P5, PT, R12, R19, RZ ;  /* 0x000000130c0c7210 */ /* 0x000fe40007fbe0ff */
[----:B------:R-:W-:Y:S01]  /*2ce0*/  IADD3 R14, P4, PT, R41, R14, RZ ;  /* 0x0000000e290e7210 */ /* 0x000fe20007f9e0ff */
[----:B------:R-:W-:Y:S01]  /*2cf0*/  STL.64 [R1+0x300], RZ ;  /* 0x000300ff01007387 */ /* 0x000fe20000100a00 */
[----:B------:R-:W-:Y:S01]  /*2d00*/  IADD3 R16, P3, PT, R8, R16, RZ ;  /* 0x0000001008107210 */ /* 0x000fe20007f7e0ff */
[----:B------:R-:W-:Y:S01]  /*2d10*/  IMAD.X R13, R13, 0x1, R20, P5 ;  /* 0x000000010d0d7824 */ /* 0x000fe200028e0614 */
[----:B------:R-:W-:Y:S01]  /*2d20*/  IADD3 R10, P2, PT, R37, R10, RZ ;  /* 0x0000000a250a7210 */ /* 0x000fe20007f5e0ff */
[----:B------:R-:W-:Y:S01]  /*2d30*/  IMAD.X R19, R26, 0x1, R15, P4 ;  /* 0x000000011a137824 */ /* 0x000fe200020e060f */
[----:B------:R-:W-:Y:S01]  /*2d40*/  IADD3 R8, P1, PT, R4, R35, RZ ;  /* 0x0000002304087210 */ /* 0x000fe20007f3e0ff */
[----:B------:R-:W-:Y:S01]  /*2d50*/  IMAD.X R17, R9, 0x1, R0, P3 ;  /* 0x0000000109117824 */ /* 0x000fe200018e0600 */
[----:B------:R-:W-:Y:S01]  /*2d60*/  IADD3 R38, P0, PT, R38, R6, RZ ;  /* 0x0000000626267210 */ /* 0x000fe20007f1e0ff */
[----:B------:R-:W-:Y:S01]  /*2d70*/  IMAD.X R15, R36, 0x1, R11, P2 ;  /* 0x00000001240f7824 */ /* 0x000fe200010e060b */
[----:B------:R-:W-:Y:S01]  /*2d80*/  IADD3 R32, P6, PT, R32, R22, RZ ;  /* 0x0000001620207210 */ /* 0x000fe20007fde0ff */
[----:B------:R-:W-:-:S02]  /*2d90*/  IMAD.X R9, R5, 0x1, R34, P1 ;  /* 0x0000000105097824 */ /* 0x000fc400008e0622 */
[----:B------:R-:W-:Y:S02]  /*2da0*/  IMAD.X R11, R31, 0x1, R7, P0 ;  /* 0x000000011f0b7824 */ /* 0x000fe400000e0607 */
[----:B------:R-:W-:Y:S02]  /*2db0*/  IMAD.MOV.U32 R4, RZ, RZ, R12 ;  /* 0x000000ffff047224 */ /* 0x000fe400078e000c */
[----:B------:R-:W-:Y:S02]  /*2dc0*/  IMAD.MOV.U32 R5, RZ, RZ, R13 ;  /* 0x000000ffff057224 */ /* 0x000fe400078e000d */
[----:B------:R-:W-:Y:S02]  /*2dd0*/  IMAD.MOV.U32 R6, RZ, RZ, R14 ;  /* 0x000000ffff067224 */ /* 0x000fe400078e000e */
[----:B------:R-:W-:Y:S02]  /*2de0*/  IMAD.MOV.U32 R7, RZ, RZ, R19 ;  /* 0x000000ffff077224 */ /* 0x000fe400078e0013 */
[----:B------:R-:W-:Y:S01]  /*2df0*/  IMAD.X R33, R33, 0x1, R21, P6 ;  /* 0x0000000121217824 */ /* 0x000fe200030e0615 */
[----:B------:R-:W-:-:S02]  /*2e00*/  IADD3 R2, P6, PT, R2, R27, RZ ;  /* 0x0000001b02027210 */ /* 0x000fc40007fde0ff */
[----:B------:R0:W-:Y:S03]  /*2e10*/  STL.128 [R1+0x320], R4 ;  /* 0x0003200401007387 */ /* 0x0001e60000100c00 */
[----:B------:R-:W-:Y:S01]  /*2e20*/  IMAD.X R3, R3, 0x1, R30, P6 ;  /* 0x0000000103037824 */ /* 0x000fe200030e061e */
[----:B------:R1:W-:Y:S04]  /*2e30*/  STL.64 [R1+0x318], R32 ;  /* 0x0003182001007387 */ /* 0x0003e80000100a00 */
[----:B------:R1:W-:Y:S01]  /*2e40*/  STL.64 [R1+0x350], R2 ;  /* 0x0003500201007387 */ /* 0x0003e20000100a00 */
[----:B0-----:R-:W-:Y:S02]  /*2e50*/  IMAD.MOV.U32 R6, RZ, RZ, R10 ;  /* 0x000000ffff067224 */ /* 0x001fe400078e000a */
[----:B------:R-:W-:-:S02]  /*2e60*/  IMAD.MOV.U32 R4, RZ, RZ, R16 ;  /* 0x000000ffff047224 */ /* 0x000fc400078e0010 */
[----:B------:R-:W-:Y:S02]  /*2e70*/  IMAD.MOV.U32 R5, RZ, RZ, R17 ;  /* 0x000000ffff057224 */ /* 0x000fe400078e0011 */
[----:B------:R-:W-:Y:S02]  /*2e80*/  IMAD.MOV.U32 R7, RZ, RZ, R15 ;  /* 0x000000ffff077224 */ /* 0x000fe400078e000f */
[----:B------:R-:W-:-:S03]  /*2e90*/  IMAD.MOV.U32 R10, RZ, RZ, R38 ;  /* 0x000000ffff0a7224 */ /* 0x000fc600078e0026 */
[----:B------:R1:W-:Y:S04]  /*2ea0*/  STL.128 [R1+0x330], R4 ;  /* 0x0003300401007387 */ /* 0x0003e80000100c00 */
[----:B------:R1:W-:Y:S01]  /*2eb0*/  STL.128 [R1+0x340], R8 ;  /* 0x0003400801007387 */ /* 0x0003e20000100c00 */
[----:B--2---:R-:W-:-:S05]  /*2ec0*/  IADD3 R12, P0, PT, R24, 0x400, RZ ;  /* 0x00000400180c7810 */ /* 0x004fca0007f1e0ff */
[----:B------:R-:W-:Y:S01]  /*2ed0*/  IMAD.X R13, RZ, RZ, R25, P0 ;  /* 0x000000ffff0d7224 */ /* 0x000fe200000e0619 */
[----:B------:R-:W-:-:S04]  /*2ee0*/  ISETP.GE.U32.AND P0, PT, R24, -0x400, PT ;  /* 0xfffffc001800780c */ /* 0x000fc80003f06070 */
[----:B------:R1:W-:Y:S01]  /*2ef0*/  STL.64 [R1+0x308], R12 ;  /* 0x0003080c01007387 */ /* 0x0003e20000100a00 */
[----:B------:R-:W-:-:S13]  /*2f00*/  ISETP.GE.U32.AND.EX P0, PT, R25, -0x1, PT, P0 ;  /* 0xffffffff1900780c */ /* 0x000fda0003f06100 */
[----:B-1----:R-:W-:Y:S05]  /*2f10*/  @!P0 BRA `(.L_x_4) ;  /* 0x0000000000108947 */ /* 0x002fea0003800000 */
[----:B------:R-:W2:Y:S02]  /*2f20*/  LDL.64 R2, [R1+0x310] ;  /* 0x0003100001027983 */ /* 0x000ea40000100a00 */
[----:B--2---:R-:W-:-:S05]  /*2f30*/  IADD3 R2, P0, PT, R2, 0x1, RZ ;  /* 0x0000000102027810 */ /* 0x004fca0007f1e0ff */
[----:B------:R-:W-:-:S05]  /*2f40*/  IMAD.X R3, RZ, RZ, R3, P0 ;  /* 0x000000ffff037224 */ /* 0x000fca00000e0603 */
[----:B------:R0:W-:Y:S03]  /*2f50*/  STL.64 [R1+0x310], R2 ;  /* 0x0003100201007387 */ /* 0x0001e60000100a00 */
.L_x_4:
[----:B------:R-:W-:-:S07]  /*2f60*/  CS2R R4, SRZ ;  /* 0x0000000000047805 */ /* 0x000fce000001ff00 */
.L_x_1:
[----:B------:R-:W-:Y:S05]  /*2f70*/  BRA.U UP0, `(.L_x_5) ;  /* 0xffffffd100b07547 */ /* 0x000fea000b83ffff */
[----:B0-----:R1:W5:Y:S02]  /*2f80*/  LDL.64 R2, [R1+0x308] ;  /* 0x0003080001027983 */ /* 0x0013640000100a00 */
.L_x_0:
[CC--:B0----5:R-:W-:Y:S02]  /*2f90*/  LEA R6, P0, R4.reuse, R2.reuse, 0x3 ;  /* 0x0000000204067211 */ /* 0x0e1fe400078018ff */
[C---:B------:R-:W-:Y:S02]  /*2fa0*/  ISETP.GT.U32.AND P1, PT, R4.reuse, 0x6f, PT ;  /* 0x0000006f0400780c */ /* 0x040fe40003f24070 */
[-C--:B------:R-:W-:Y:S02]  /*2fb0*/  LEA.HI.X R7, R4, R3.reuse, R5, 0x3, P0 ;  /* 0x0000000304077211 */ /* 0x080fe400000f1c05 */
[----:B------:R-:W-:Y:S02]  /*2fc0*/  ISETP.GE.U32.AND P0, PT, R6, R2, PT ;  /* 0x000000020600720c */ /* 0x000fe40003f06070 */
[----:B------:R-:W-:Y:S01]  /*2fd0*/  ISETP.GT.U32.AND.EX P1, PT, R5, RZ, PT, P1 ;  /* 0x000000ff0500720c */ /* 0x000fe20003f24110 */
[----:B------:R0:W-:Y:S01]  /*2fe0*/  STL.64 [R1+0x308], R6 ;  /* 0x0003080601007387 */ /* 0x0001e20000100a00 */
[----:B------:R-:W-:-:S13]  /*2ff0*/  ISETP.GE.U32.AND.EX P0, PT, R7, R3, PT, P0 ;  /* 0x000000030700720c */ /* 0x000fda0003f06100 */
[----:B0-----:R-:W-:Y:S05]  /*3000*/  @P0 BRA `(.L_x_6) ;  /* 0x0000000000100947 */ /* 0x001fea0003800000 */
[----:B------:R-:W2:Y:S02]  /*3010*/  LDL.64 R2, [R1+0x310] ;  /* 0x0003100001027983 */ /* 0x000ea40000100a00 */
[----:B--2---:R-:W-:-:S05]  /*3020*/  IADD3 R2, P0, PT, R2, 0x1, RZ ;  /* 0x0000000102027810 */ /* 0x004fca0007f1e0ff */
[----:B------:R-:W-:-:S05]  /*3030*/  IMAD.X R3, RZ, RZ, R3, P0 ;  /* 0x000000ffff037224 */ /* 0x000fca00000e0603 */
[----:B------:R0:W-:Y:S03]  /*3040*/  STL.64 [R1+0x310], R2 ;  /* 0x0003100201007387 */ /* 0x0001e60000100a00 */
.L_x_6:
[----:B------:R-:W-:Y:S05]  /*3050*/  @P1 BRA `(.L_x_7) ;  /* 0x0000000400481947 */ /* 0x000fea0003800000 */
[----:B0-----:R-:W-:Y:S01]  /*3060*/  IMAD.MOV.U32 R2, RZ, RZ, 0x80 ;  /* 0x00000080ff027424 */ /* 0x001fe200078e00ff */
[----:B------:R-:W-:Y:S01]  /*3070*/  ISETP.NE.U32.AND P0, PT, R4, 0x6f, PT ;  /* 0x0000006f0400780c */ /* 0x000fe20003f05070 */
[----:B------:R-:W-:-:S03]  /*3080*/  IMAD.IADD R0, R1, 0x1, R4 ;  /* 0x0000000101007824 */ /* 0x000fc600078e0204 */
[----:B------:R-:W-:Y:S02]  /*3090*/  ISETP.NE.AND.EX P0, PT, R5, RZ, PT, P0 ;  /* 0x000000ff0500720c */ /* 0x000fe40003f05300 */
[----:B------:R0:W-:Y:S11]  /*30a0*/  STL.U8 [R0+0x280], R2 ;  /* 0x0002800200007387 */ /* 0x0001f60000100000 */
[----:B0-----:R-:W-:Y:S05]  /*30b0*/  @!P0 BRA `(.L_x_8) ;  /* 0x0000003400708947 */ /* 0x001fea0003800000 */
[C---:B------:R-:W-:Y:S02]  /*30c0*/  IADD3 R0, P1, PT, R4.reuse, -0x60, RZ ;  /* 0xffffffa004007810 */ /* 0x040fe40007f3e0ff */
[----:B------:R-:W-:Y:S02]  /*30d0*/  IADD3 R3, PT, PT, -R4, 0x6f, RZ ;  /* 0x0000006f04037810 */ /* 0x000fe40007ffe1ff */
[----:B------:R-:W-:Y:S01]  /*30e0*/  ISETP.GE.U32.AND P0, PT, R0, 0xf, PT ;  /* 0x0000000f0000780c */ /* 0x000fe20003f06070 */
[----:B------:R-:W-:Y:S01]  /*30f0*/  VIADD R0, R4, 0x1 ;  /* 0x0000000104007836 */ /* 0x000fe20000000000 */
[----:B------:R-:W-:Y:S02]  /*3100*/  IADD3.X R5, PT, PT, R5, -0x1, RZ, P1, !PT ;  /* 0xffffffff05057810 */ /* 0x000fe40000ffe4ff */
[----:B------:R-:W-:Y:S02]  /*3110*/  LOP3.LUT R6, R3, 0xf, RZ, 0xc0, !PT ;  /* 0x0000000f03067812 */ /* 0x000fe400078ec0ff */
[----:B------:R-:W-:-:S13]  /*3120*/  ISETP.GE.U32.AND.EX P0, PT, R5, RZ, PT, P0 ;  /* 0x000000ff0500720c */ /* 0x000fda0003f06100 */
[----:B------:R-:W-:Y:S05]  /*3130*/  @!P0 BRA `(.L_x_9) ;  /* 0x0000000000688947 */ /* 0x000fea0003800000 */
[----:B------:R-:W-:Y:S01]  /*3140*/  LOP3.LUT R0, R3, 0x70, RZ, 0xc0, !PT ;  /* 0x0000007003007812 */ /* 0x000fe200078ec0ff */
[----:B------:R-:W-:-:S07]  /*3150*/  IMAD.MOV.U32 R2, RZ, RZ, RZ ;  /* 0x000000ffff027224 */ /* 0x000fce00078e00ff */
.L_x_10:
[----:B0-----:R-:W-:Y:S01]  /*3160*/  IMAD.IADD R5, R1, 0x1, R4 ;  /* 0x0000000101057824 */ /* 0x001fe200078e0204 */
[----:B------:R-:W-:Y:S01]  /*3170*/  IADD3 R0, P0, PT, R0, -0x10, RZ ;  /* 0xfffffff000007810 */ /* 0x000fe20007f1e0ff */
[----:B------:R-:W-:-:S03]  /*3180*/  VIADD R4, R4, 0x10 ;  /* 0x0000001004047836 */ /* 0x000fc60000000000 */
[----:B------:R0:W-:Y:S01]  /*3190*/  STL.U8 [R5+0x281], RZ ;  /* 0x000281ff05007387 */ /* 0x0001e20000100000 */
[----:B------:R-:W-:Y:S02]  /*31a0*/  IADD3.X R2, PT, PT, R2, -0x1, RZ, P0, !PT ;  /* 0xffffffff02027810 */ /* 0x000fe400007fe4ff */
[----:B------:R-:W-:Y:S01]  /*31b0*/  ISETP.NE.U32.AND P0, PT, R0, RZ, PT ;  /* 0x000000ff0000720c */ /* 0x000fe20003f05070 */
[----:B------:R0:W-:Y:S03]  /*31c0*/  STL.U8 [R5+0x282], RZ ;  /* 0x000282ff05007387 */ /* 0x0001e60000100000 */
[----:B------:R-:W-:Y:S01]  /*31d0*/  ISETP.NE.AND.EX P0, PT, R2, RZ, PT, P0 ;  /* 0x000000ff0200720c */ /* 0x000fe20003f05300 */
[----:B------:R0:W-:Y:S04]  /*31e0*/  STL.U8 [R5+0x283], RZ ;  /* 0x000283ff05007387 */ /* 0x0001e80000100000 */
        /* <DEDUP_REMOVED lines=12> */
[----:B------:R0:W-:Y:S01]  /*32b0*/  STL.U8 [R5+0x290], RZ ;  /* 0x000290ff05007387 */ /* 0x0001e20000100000 */
[----:B------:R-:W-:Y:S05]  /*32c0*/  @P0 BRA `(.L_x_10) ;  /* 0xfffffffc00a40947 */ /* 0x000fea000383ffff */
[----:B------:R-:W-:-:S07]  /*32d0*/  VIADD R0, R4, 0x1 ;  /* 0x0000000104007836 */ /* 0x000fce0000000000 */
.L_x_9:
[----:B------:R-:W-:-:S04]  /*32e0*/  ISETP.NE.U32.AND P0, PT, R6, RZ, PT ;  /* 0x000000ff0600720c */ /* 0x000fc80003f05070 */
[----:B------:R-:W-:-:S13]  /*32f0*/  ISETP.NE.AND.EX P0, PT, RZ, RZ, PT, P0 ;  /* 0x000000ffff00720c */ /* 0x000fda0003f05300 */
[----:B------:R-:W-:Y:S05]  /*3300*/  @!P0 BRA `(.L_x_8) ;  /* 0x0000003000dc8947 */ /* 0x000fea0003800000 */
[----:B------:R-:W-:Y:S02]  /*3310*/  ISETP.GE.U32.AND P0, PT, R6, 0x8, PT ;  /* 0x000000080600780c */ /* 0x000fe40003f06070 */
[----:B------:R-:W-:Y:S02]  /*3320*/  LOP3.LUT R4, R3, 0x7, RZ, 0xc0, !PT ;  /* 0x0000000703047812 */ /* 0x000fe400078ec0ff */
[----:B------:R-:W-:Y:S02]  /*3330*/  ISETP.GE.U32.AND.EX P0, PT, RZ, RZ, PT, P0 ;  /* 0x000000ffff00720c */ /* 0x000fe40003f06100 */
[----:B------:R-:W-:-:S04]  /*3340*/  ISETP.NE.U32.AND P1, PT, R4, RZ, PT ;  /* 0x000000ff0400720c */ /* 0x000fc80003f25070 */
[----:B------:R-:W-:-:S07]  /*3350*/  ISETP.NE.AND.EX P1, PT, RZ, RZ, PT, P1 ;  /* 0x000000ffff00720c */ /* 0x000fce0003f25310 */
[----:B------:R-:W-:Y:S06]  /*3360*/  @!P0 BRA `(.L_x_11) ;  /* 0x0000000000288947 */ /* 0x000fec0003800000 */
[----:B------:R-:W-:Y:S02]  /*3370*/  IMAD.IADD R2, R1, 0x1, R0 ;  /* 0x0000000101027824 */ /* 0x000fe400078e0200 */
[----:B------:R-:W-:-:S03]  /*3380*/  VIADD R0, R0, 0x8 ;  /* 0x0000000800007836 */ /* 0x000fc60000000000 */
[----:B------:R2:W-:Y:S04]  /*3390*/  STL.U8 [R2+0x280], RZ ;  /* 0x000280ff02007387 */ /* 0x0005e80000100000 */
[----:B------:R2:W-:Y:S04]  /*33a0*/  STL.U8 [R2+0x281], RZ ;  /* 0x000281ff02007387 */ /* 0x0005e80000100000 */
[----:B------:R2:W-:Y:S04]  /*33b0*/  STL.U8 [R2+0x282], RZ ;  /* 0x000282ff02007387 */ /* 0x0005e80000100000 */
[----:B------:R2:W-:Y:S04]  /*33c0*/  STL.U8 [R2+0x283], RZ ;  /* 0x000283ff02007387 */ /* 0x0005e80000100000 */
[----:B------:R2:W-:Y:S04]  /*33d0*/  STL.U8 [R2+0x284], RZ ;  /* 0x000284ff02007387 */ /* 0x0005e80000100000 */
[----:B------:R2:W-:Y:S04]  /*33e0*/  STL.U8 [R2+0x285], RZ ;  /* 0x000285ff02007387 */ /* 0x0005e80000100000 */
[----:B------:R2:W-:Y:S04]  /*33f0*/  STL.U8 [R2+0x286], RZ ;  /* 0x000286ff02007387 */ /* 0x0005e80000100000 */
[----:B------:R2:W-:Y:S02]  /*3400*/  STL.U8 [R2+0x287], RZ ;  /* 0x000287ff02007387 */ /* 0x0005e40000100000 */
.L_x_11:
[----:B------:R-:W-:Y:S05]  /*3410*/  @!P1 BRA `(.L_x_8) ;  /* 0x0000003000989947 */ /* 0x000fea0003800000 */
[----:B------:R-:W-:Y:S02]  /*3420*/  ISETP.GE.U32.AND P0, PT, R4, 0x4, PT ;  /* 0x000000040400780c */ /* 0x000fe40003f06070 */
[----:B--2---:R-:W-:Y:S01]  /*3430*/  LOP3.LUT R2, R3, 0x3, RZ, 0xc0, !PT ;  /* 0x0000000303027812 */ /* 0x004fe200078ec0ff */
[----:B------:R-:W-:Y:S01]  /*3440*/  IMAD.MOV.U32 R3, RZ, RZ, RZ ;  /* 0x000000ffff037224 */ /* 0x000fe200078e00ff */
[----:B------:R-:W-:Y:S02]  /*3450*/  ISETP.GE.U32.AND.EX P0, PT, RZ, RZ, PT, P0 ;  /* 0x000000ffff00720c */ /* 0x000fe40003f06100 */
[----:B------:R-:W-:-:S04]  /*3460*/  ISETP.NE.U32.AND P1, PT, R2, RZ, PT ;  /* 0x000000ff0200720c */ /* 0x000fc80003f25070 */
[----:B------:R-:W-:-:S07]  /*3470*/  ISETP.NE.AND.EX P1, PT, R3, RZ, PT, P1 ;  /* 0x000000ff0300720c */ /* 0x000fce0003f25310 */
[----:B------:R-:W-:Y:S02]  /*3480*/  @P0 IMAD.IADD R4, R1, 0x1, R0 ;  /* 0x0000000101040824 */ /* 0x000fe400078e0200 */
[----:B------:R-:W-:-:S03]  /*3490*/  @P0 VIADD R0, R0, 0x4 ;  /* 0x0000000400000836 */ /* 0x000fc60000000000 */
[----:B------:R3:W-:Y:S04]  /*34a0*/  @P0 STL.U8 [R4+0x280], RZ ;  /* 0x000280ff04000387 */ /* 0x0007e80000100000 */
[----:B------:R3:W-:Y:S04]  /*34b0*/  @P0 STL.U8 [R4+0x281], RZ ;  /* 0x000281ff04000387 */ /* 0x0007e80000100000 */
[----:B------:R3:W-:Y:S04]  /*34c0*/  @P0 STL.U8 [R4+0x282], RZ ;  /* 0x000282ff04000387 */ /* 0x0007e80000100000 */
[----:B------:R3:W-:Y:S01]  /*34d0*/  @P0 STL.U8 [R4+0x283], RZ ;  /* 0x000283ff04000387 */ /* 0x0007e20000100000 */
[----:B------:R-:W-:Y:S05]  /*34e0*/  @!P1 BRA `(.L_x_8) ;  /* 0x0000003000649947 */ /* 0x000fea0003800000 */
[----:B------:R-:W-:-:S07]  /*34f0*/  IMAD.IADD R0, R0, 0x1, R29 ;  /* 0x0000000100007824 */ /* 0x000fce00078e021d */
.L_x_12:
[----:B------:R-:W-:Y:S01]  /*3500*/  IADD3 R2, P0, PT, R2, -0x1, RZ ;  /* 0xffffffff02027810 */ /* 0x000fe20007f1e0ff */
[----:B------:R2:W-:Y:S03]  /*3510*/  STL.U8 [R0], RZ ;  /* 0x000000ff00007387 */ /* 0x0005e60000100000 */
[----:B------:R-:W-:Y:S02]  /*3520*/  IADD3.X R3, PT, PT, R3, -0x1, RZ, P0, !PT ;  /* 0xffffffff03037810 */ /* 0x000fe400007fe4ff */
[----:B------:R-:W-:Y:S01]  /*3530*/  ISETP.NE.U32.AND P0, PT, R2, RZ, PT ;  /* 0x000000ff0200720c */ /* 0x000fe20003f05070 */
[----:B--2---:R-:W-:-:S03]  /*3540*/  VIADD R0, R0, 0x1 ;  /* 0x0000000100007836 */ /* 0x004fc60000000000 */
[----:B------:R-:W-:-:S13]  /*3550*/  ISETP.NE.AND.EX P0, PT, R3, RZ, PT, P0 ;  /* 0x000000ff0300720c */ /* 0x000fda0003f05300 */
[----:B------:R-:W-:Y:S05]  /*3560*/  @P0 BRA `(.L_x_12) ;  /* 0xfffffffc00e40947 */ /* 0x000fea000383ffff */
[----:B------:R-:W-:Y:S05]  /*3570*/  BRA `(.L_x_8) ;  /* 0x0000003000407947 */ /* 0x000fea0003800000 */
.L_x_7:
[----:B0-----:R-:W-:Y:S01]  /*3580*/  IMAD.MOV.U32 R2, RZ, RZ, 0x80 ;  /* 0x00000080ff027424 */ /* 0x001fe200078e00ff */
[----:B------:R-:W-:Y:S01]  /*3590*/  IADD3 R6, P1, PT, R4, 0x1, RZ ;  /* 0x0000000104067810 */ /* 0x000fe20007f3e0ff */
[----:B------:R-:W-:-:S03]  /*35a0*/  IMAD.IADD R0, R1, 0x1, R4 ;  /* 0x0000000101007824 */ /* 0x000fc600078e0204 */
[----:B------:R-:W-:Y:S01]  /*35b0*/  ISETP.GT.U32.AND P0, PT, R6, 0x7f, PT ;  /* 0x0000007f0600780c */ /* 0x000fe20003f04070 */
[----:B------:R-:W-:Y:S01]  /*35c0*/  IMAD.X R3, RZ, RZ, R5, P1 ;  /* 0x000000ffff037224 */ /* 0x000fe200008e0605 */
[----:B------:R0:W-:Y:S04]  /*35d0*/  STL.U8 [R0+0x280], R2 ;  /* 0x0002800200007387 */ /* 0x0001e80000100000 */
[----:B------:R-:W-:-:S13]  /*35e0*/  ISETP.GT.U32.AND.EX P0, PT, R3, RZ, PT, P0 ;  /* 0x000000ff0300720c */ /* 0x000fda0003f04100 */
[----:B0-----:R-:W-:Y:S05]  /*35f0*/  @P0 BRA `(.L_x_13) ;  /* 0x00000004002c0947 */ /* 0x001fea0003800000 */
[----:B------:R-:W-:-:S04]  /*3600*/  IADD3 R0, P1, PT, R4, -0x70, RZ ;  /* 0xffffff9004007810 */ /* 0x000fc80007f3e0ff */
[----:B------:R-:W-:Y:S02]  /*3610*/  ISETP.GE.U32.AND P0, PT, R0, 0xf, PT ;  /* 0x0000000f0000780c */ /* 0x000fe40003f06070 */
[----:B------:R-:W-:Y:S02]  /*3620*/  IADD3.X R0, PT, PT, R5, -0x1, RZ, P1, !PT ;  /* 0xffffffff05007810 */ /* 0x000fe40000ffe4ff */
[----:B------:R-:W-:Y:S02]  /*3630*/  IADD3 R3, P1, PT, -R4, 0x7f, RZ ;  /* 0x0000007f04037810 */ /* 0x000fe40007f3e1ff */
[----:B------:R-:W-:Y:S01]  /*3640*/  ISETP.GE.U32.AND.EX P0, PT, R0, RZ, PT, P0 ;  /* 0x000000ff0000720c */ /* 0x000fe20003f06100 */
[----:B------:R-:W-:Y:S01]  /*3650*/  IMAD.MOV.U32 R0, RZ, RZ, R6 ;  /* 0x000000ffff007224 */ /* 0x000fe200078e0006 */
[----:B------:R-:W-:Y:S01]  /*3660*/  LOP3.LUT R6, R3, 0xf, RZ, 0xc0, !PT ;  /* 0x0000000f03067812 */ /* 0x000fe200078ec0ff */
[----:B------:R-:W-:-:S10]  /*3670*/  IMAD.X R2, RZ, RZ, ~R5, P1 ;  /* 0x000000ffff027224 */ /* 0x000fd400008e0e05 */
[----:B------:R-:W-:Y:S05]  /*3680*/  @!P0 BRA `(.L_x_14) ;  /* 0x0000000000648947 */ /* 0x000fea0003800000 */
[----:B------:R-:W-:-:S07]  /*3690*/  LOP3.LUT R0, R3, 0xfffffff0, RZ, 0xc0, !PT ;  /* 0xfffffff003007812 */ /* 0x000fce00078ec0ff */
.L_x_15:
        /* <DEDUP_REMOVED lines=24> */
.L_x_14:
        /* <DEDUP_REMOVED lines=19> */
.L_x_16:
        /* <DEDUP_REMOVED lines=15> */
.L_x_17:
[----:B------:R-:W-:Y:S01]  /*3a40*/  IADD3 R2, P0, PT, R2, -0x1, RZ ;  /* 0xffffffff02027810 */ /* 0x000fe20007f1e0ff */
[----:B------:R2:W-:Y:S03]  /*3a50*/  STL.U8 [R0], RZ ;  /* 0x000000ff00007387 */ /* 0x0005e60000100000 */
[----:B------:R-:W-:Y:S02]  /*3a60*/  IADD3.X R3, PT, PT, R3, -0x1, RZ, P0, !PT ;  /* 0xffffffff03037810 */ /* 0x000fe400007fe4ff */
[----:B------:R-:W-:Y:S01]  /*3a70*/  ISETP.NE.U32.AND P0, PT, R2, RZ, PT ;  /* 0x000000ff0200720c */ /* 0x000fe20003f05070 */
[----:B--2---:R-:W-:-:S03]  /*3a80*/  VIADD R0, R0, 0x1 ;  /* 0x0000000100007836 */ /* 0x004fc60000000000 */
[----:B------:R-:W-:-:S13]  /*3a90*/  ISETP.NE.AND.EX P0, PT, R3, RZ, PT, P0 ;  /* 0x000000ff0300720c */ /* 0x000fda0003f05300 */
[----:B------:R-:W-:Y:S05]  /*3aa0*/  @P0 BRA `(.L_x_17) ;  /* 0xfffffffc00e40947 */ /* 0x000fea000383ffff */
.L_x_13:
[----:B------:R-:W4:Y:S04]  /*3ab0*/  LDL.128 R32, [R1+0x280] ;  /* 0x0002800001207983 */ /* 0x000f280000100c00 */
[----:B0--3--:R-:W3:Y:S04]  /*3ac0*/  LDL.128 R4, [R1+0x290] ;  /* 0x0002900001047983 */ /* 0x009ee80000100c00 */
[----:B------:R-:W5:Y:S04]  /*3ad0*/  LDL.128 R8, [R1+0x2a0] ;  /* 0x0002a00001087983 */ /* 0x000f680000100c00 */
[----:B------:R-:W5:Y:S04]  /*3ae0*/  LDL.128 R12, [R1+0x2b0] ;  /* 0x0002b000010c7983 */ /* 0x000f680000100c00 */
[----:B------:R-:W5:Y:S04]  /*3af0*/  LDL.128 R16, [R1+0x2c0] ;  /* 0x0002c00001107983 */ /* 0x000f680000100c00 */
[----:B------:R-:W5:Y:S04]  /*3b00*/  LDL.128 R20, [R1+0x2d0] ;  /* 0x0002d00001147983 */ /* 0x000f680000100c00 */
[----:B------:R-:W5:Y:S01]  /*3b10*/  LDL.128 R24, [R1+0x2e0] ;  /* 0x0002e00001187983 */ /* 0x000f620000100c00 */
[----:B----4-:R-:W-:-:S02]  /*3b20*/  PRMT R0, R32, 0x7771, RZ ;  /* 0x0000777120007816 */ /* 0x010fc400000000ff */
[----:B--2---:R-:W-:Y:S02]  /*3b30*/  PRMT R2, R32, 0x7770, RZ ;  /* 0x0000777020027816 */ /* 0x004fe400000000ff */
[----:B------:R-:W-:Y:S01]  /*3b40*/  PRMT R28, R34, 0x7770, RZ ;  /* 0x00007770221c7816 */ /* 0x000fe200000000ff */
[----:B------:R-:W-:Y:S01]  /*3b50*/  IMAD.U32 R0, R0, 0x10000, RZ ;  /* 0x0001000000007824 */ /* 0x000fe200078e00ff */
[C---:B------:R-:W-:Y:S02]  /*3b60*/  PRMT R36, R33.reuse, 0x7771, RZ ;  /* 0x0000777121247816 */ /* 0x040fe400000000ff */
[----:B------:R-:W-:Y:S02]  /*3b70*/  PRMT R38, R33, 0x7772, RZ ;  /* 0x0000777221267816 */ /* 0x000fe400000000ff */
[----:B------:R-:W-:Y:S01]  /*3b80*/  LOP3.LUT R3, R0, 0xff0000, RZ, 0xc0, !PT ;  /* 0x00ff000000037812 */ /* 0x000fe200078ec0ff */
[----:B------:R-:W-:Y:S01]  /*3b90*/  IMAD.WIDE.U32 R36, R36, 0x10000, RZ ;  /* 0x0001000024247825 */ /* 0x000fe200078e00ff */
[----:B------:R-:W-:-:S02]  /*3ba0*/  PRMT R0, R32, 0x7772, RZ ;  /* 0x0000777220007816 */ /* 0x000fc400000000ff */
[----:B------:R-:W-:Y:S01]  /*3bb0*/  PRMT R3, R3, 0x4210, R2 ;  /* 0x0000421003037816 */ /* 0x000fe20000000002 */
[----:B------:R-:W-:Y:S01]  /*3bc0*/  IMAD.WIDE.U32 R38, R38, 0x100, RZ ;  /* 0x0000010026267825 */ /* 0x000fe200078e00ff */
[----:B------:R-:W-:Y:S02]  /*3bd0*/  PRMT R32, R32, 0x7773, RZ ;  /* 0x0000777320207816 */ /* 0x000fe400000000ff */
[----:B------:R-:W-:Y:S01]  /*3be0*/  PRMT R2, R33, 0x7770, RZ ;  /* 0x0000777021027816 */ /* 0x000fe200000000ff */
[----:B------:R-:W-:-:S05]  /*3bf0*/  IMAD.SHL.U32 R0, R0, 0x100, RZ ;  /* 0x0000010000007824 */ /* 0x000fca00078e00ff */
[----:B------:R-:W-:Y:S02]  /*3c00*/  LOP3.LUT R3, R3, 0xff00, R0, 0xf8, !PT ;  /* 0x0000ff0003037812 */ /* 0x000fe400078ef800 */
[----:B------:R-:W-:Y:S02]  /*3c10*/  PRMT R0, R34, 0x7771, RZ ;  /* 0x0000777122007816 */ /* 0x000fe400000000ff */
[----:B------:R-:W-:-:S03]  /*3c20*/  LOP3.LUT R41, R3, 0xff, R32, 0xf8, !PT ;  /* 0x000000ff03297812 */ /* 0x000fc600078ef820 */
[----:B------:R-:W-:Y:S01]  /*3c30*/  IMAD.U32 R3, R0, 0x10000, RZ ;  /* 0x0001000000037824 */ /* 0x000fe200078e00ff */
[----:B------:R-:W-:-:S04]  /*3c40*/  PRMT R0, R34, 0x7772, RZ ;  /* 0x0000777222007816 */ /* 0x000fc800000000ff */
[----:B------:R-:W-:Y:S01]  /*3c50*/  LOP3.LUT R29, R3, 0xff0000, RZ, 0xc0, !PT ;  /* 0x00ff0000031d7812 */ /* 0x000fe200078ec0ff */
[----:B------:R-:W-:-:S03]  /*3c60*/  IMAD.WIDE.U32 R2, R2, 0x1000000, RZ ;  /* 0x0100000002027825 */ /* 0x000fc600078e00ff */
[----:B------:R-:W-:Y:S01]  /*3c70*/  PRMT R40, R29, 0x4210, R28 ;  /* 0x000042101d287816 */ /* 0x000fe2000000001c */
[----:B------:R-:W-:Y:S01]  /*3c80*/  IMAD.SHL.U32 R43, R0, 0x100, RZ ;  /* 0x00000100002b7824 */ /* 0x000fe200078e00ff */
[----:B------:R-:W2:Y:S01]  /*3c90*/  LDL.128 R28, [R1+0x2f0] ;  /* 0x0002f000011c7983 */ /* 0x000ea20000100c00 */
[----:B------:R-:W-:Y:S02]  /*3ca0*/  LOP3.LUT R32, R38, R2, R36, 0xfe, !PT ;  /* 0x0000000226207212 */ /* 0x000fe400078efe24 */
[C---:B------:R-:W-:Y:S02]  /*3cb0*/  PRMT R2, R35.reuse, 0x7770, RZ ;  /* 0x0000777023027816 */ /* 0x040fe400000000ff */
[C---:B------:R-:W-:Y:S02]  /*3cc0*/  PRMT R36, R35.reuse, 0x7771, RZ ;  /* 0x0000777123247816 */ /* 0x040fe400000000ff */
[----:B------:R-:W-:Y:S02]  /*3cd0*/  PRMT R38, R35, 0x7772, RZ ;  /* 0x0000777223267816 */ /* 0x000fe400000000ff */
[----:B------:R-:W-:-:S02]  /*3ce0*/  LOP3.LUT R43, R40, 0xff00, R43, 0xf8, !PT ;  /* 0x0000ff00282b7812 */ /* 0x000fc400078ef82b */
[----:B------:R-:W-:Y:S02]  /*3cf0*/  PRMT R34, R34, 0x7773, RZ ;  /* 0x0000777322227816 */ /* 0x000fe400000000ff */
[----:B------:R-:W-:Y:S01]  /*3d00*/  LOP3.LUT R0, R37, R41, R3, 0xfe, !PT ;  /* 0x0000002925007212 */ /* 0x000fe200078efe03 */
[----:B------:R-:W-:Y:S01]  /*3d10*/  IMAD.WIDE.U32 R2, R2, 0x1000000, RZ ;  /* 0x0100000002027825 */ /* 0x000fe200078e00ff */
[----:B------:R-:W-:Y:S02]  /*3d20*/  LOP3.LUT R43, R43, 0xff, R34, 0xf8, !PT ;  /* 0x000000ff2b2b7812 */ /* 0x000fe400078ef822 */
[----:B------:R-:W-:Y:S01]  /*3d30*/  PRMT R33, R33, 0x7773, RZ ;  /* 0x0000777321217816 */ /* 0x000fe200000000ff */
[----:B------:R-:W-:-:S03]  /*3d40*/  IMAD.WIDE.U32 R36, R36, 0x10000, RZ ;  /* 0x0001000024247825 */ /* 0x000fc600078e00ff */
[----:B------:R-:W-:Y:S01]  /*3d50*/  LOP3.LUT R34, R32, 0xff, R33, 0xf8, !PT ;  /* 0x000000ff20227812 */ /* 0x000fe200078ef821 */
[----:B------:R-:W-:Y:S01]  /*3d60*/  IMAD.WIDE.U32 R40, R38, 0x100, RZ ;  /* 0x0000010026287825 */ /* 0x000fe200078e00ff */
[----:B------:R-:W-:Y:S02]  /*3d70*/  LOP3.LUT R43, R37, R43, R3, 0xfe, !PT ;  /* 0x0000002b252b7212 */ /* 0x000fe400078efe03 */
[----:B------:R-:W-:Y:S02]  /*3d80*/  PRMT R38, R35, 0x7773, RZ ;  /* 0x0000777323267816 */ /* 0x000fe400000000ff */
[----:B------:R-:W-:Y:S01]  /*3d90*/  LOP3.LUT R37, R40, R2, R36, 0xfe, !PT ;  /* 0x0000000228257212 */ /* 0x000fe200078efe24 */
[----:B------:R-:W-:Y:S01]  /*3da0*/  IMAD.MOV.U32 R36, RZ, RZ, R34 ;  /* 0x000000ffff247224 */ /* 0x000fe200078e0022 */
[----:B---3--:R-:W-:Y:S02]  /*3db0*/  PRMT R2, R4, 0x7771, RZ ;  /* 0x0000777104027816 */ /* 0x008fe400000000ff */
[----:B------:R-:W-:-:S02]  /*3dc0*/  LOP3.LUT R41, R43, R41, RZ, 0xfc, !PT ;  /* 0x000000292b297212 */ /* 0x000fc400078efcff */
[----:B------:R-:W-:Y:S01]  /*3dd0*/  LOP3.LUT R38, R37, 0xff, R38, 0xf8, !PT ;  /* 0x000000ff25267812 */ /* 0x000fe200078ef826 */
[----:B------:R-:W-:Y:S01]  /*3de0*/  IMAD.U32 R3, R2, 0x10000, RZ ;  /* 0x0001000002037824 */ /* 0x000fe200078e00ff */
[----:B------:R-:W-:Y:S02]  /*3df0*/  PRMT R2, R4, 0x7770, RZ ;  /* 0x0000777004027816 */ /* 0x000fe400000000ff */
[----:B------:R-:W-:Y:S02]  /*3e00*/  PRMT R32, R5, 0x7771, RZ ;  /* 0x0000777105207816 */ /* 0x000fe400000000ff */
[----:B------:R-:W-:Y:S02]  /*3e10*/  LOP3.LUT R35, R3, 0xff0000, RZ, 0xc0, !PT ;  /* 0x00ff000003237812 */ /* 0x000fe400078ec0ff */
[----:B------:R-:W-:Y:S01]  /*3e20*/  PRMT R3, R6, 0x7771, RZ ;  /* 0x0000777106037816 */ /* 0x000fe200000000ff */
[----:B------:R-:W-:Y:S01]  /*3e30*/  IMAD.WIDE.U32 R32, R32, 0x10000, RZ ;  /* 0x0001000020207825 */ /* 0x000fe200078e00ff */
[----:B------:R-:W-:-:S02]  /*3e40*/  PRMT R43, R35, 0x4210, R2 ;  /* 0x00004210232b7816 */ /* 0x000fc40000000002 */
[----:B------:R-:W-:Y:S01]  /*3e50*/  PRMT R2, R4, 0x7772, RZ ;  /* 0x0000777204027816 */ /* 0x000fe200000000ff */
[----:B------:R-:W-:Y:S01]  /*3e60*/  IMAD.U32 R3, R3, 0x10000, RZ ;  /* 0x0001000003037824 */ /* 0x000fe200078e00ff */
[----:B------:R-:W-:Y:S01]  /*3e70*/  LOP3.LUT R35, R0, R39, RZ, 0xfc, !PT ;  /* 0x0000002700237212 */ /* 0x000fe200078efcff */
[----:B------:R-:W-:Y:S01]  /*3e80*/  IMAD.MOV.U32 R39, RZ, RZ, R41 ;  /* 0x000000ffff277224 */ /* 0x000fe200078e0029 */
[----:B------:R-:W-:Y:S01]  /*3e90*/  PRMT R0, R6, 0x7770, RZ ;  /* 0x0000777006007816 */ /* 0x000fe200000000ff */
[----:B------:R-:W-:Y:S01]  /*3ea0*/  IMAD.SHL.U32 R2, R2, 0x100, RZ ;  /* 0x0000010002027824 */ /* 0x000fe200078e00ff */
[----:B------:R-:W-:Y:S01]  /*3eb0*/  LOP3.LUT R3, R3, 0xff0000, RZ, 0xc0, !PT ;  /* 0x00ff000003037812 */ /* 0x000fe200078ec0ff */
[----:B------:R-:W-:Y:S01]  /*3ec0*/  IMAD.MOV.U32 R37, RZ, RZ, R35 ;  /* 0x000000ffff257224 */ /* 0x000fe200078e0023 */
[----:B------:R-:W-:Y:S02]  /*3ed0*/  PRMT R40, R5, 0x7772, RZ ;  /* 0x0000777205287816 */ /* 0x000fe400000000ff */
[----:B------:R-:W-:-:S02]  /*3ee0*/  PRMT R0, R3, 0x4210, R0 ;  /* 0x0000421003007816 */ /* 0x000fc40000000000 */
[----:B------:R-:W-:Y:S01]  /*3ef0*/  LOP3.LUT R43, R43, 0xff00, R2, 0xf8, !PT ;  /* 0x0000ff002b2b7812 */ /* 0x000fe200078ef802 */
[----:B------:R0:W-:Y:S01]  /*3f00*/  STL.128 [R1], R36 ;  /* 0x0000002401007387 */ /* 0x0001e20000100c00 */
[----:B------:R-:W-:Y:S02]  /*3f10*/  PRMT R3, R6, 0x7772, RZ ;  /* 0x0000777206037816 */ /* 0x000fe400000000ff */
[----:B------:R-:W-:Y:S02]  /*3f20*/  PRMT R2, R5, 0x7770, RZ ;  /* 0x0000777005027816 */ /* 0x000fe400000000ff */
[----:B------:R-:W-:Y:S01]  /*3f30*/  PRMT R4, R4, 0x7773, RZ ;  /* 0x0000777304047816 */ /* 0x000fe200000000ff */
[----:B------:R-:W-:Y:S01]  /*3f40*/  IMAD.SHL.U32 R41, R3, 0x100, RZ ;  /* 0x0000010003297824 */ /* 0x000fe200078e00ff */
[----:B------:R-:W-:Y:S01]  /*3f50*/  PRMT R6, R6, 0x7773, RZ ;  /* 0x0000777306067816 */ /* 0x000fe200000000ff */
[----:B------:R-:W-:Y:S01]  /*3f60*/  IMAD.WIDE.U32 R2, R2, 0x1000000, RZ ;  /* 0x0100000002027825 */ /* 0x000fe200078e00ff */
[----:B------:R-:W-:-:S02]  /*3f70*/  LOP3.LUT R43, R43, 0xff, R4, 0xf8, !PT ;  /* 0x000000ff2b2b7812 */ /* 0x000fc400078ef804 */
[----:B------:R-:W-:Y:S02]  /*3f80*/  LOP3.LUT R41, R0, 0xff00, R41, 0xf8, !PT ;  /* 0x0000ff0000297812 */ /* 0x000fe400078ef829 */
[----:B------:R-:W-:Y:S02]  /*3f90*/  LOP3.LUT R33, R33, R43, R3, 0xfe, !PT ;  /* 0x0000002b21217212 */ /* 0x000fe400078efe03 */
[----:B------:R-:W-:Y:S01]  /*3fa0*/  LOP3.LUT R43, R41, 0xff, R6, 0xf8, !PT ;  /* 0x000000ff292b7812 */ /* 0x000fe200078ef806 */
[----:B0-----:R-:W-:Y:S01]  /*3fb0*/  IMAD.WIDE.U32 R36, R40, 0x100, RZ ;  /* 0x0000010028247825 */ /* 0x001fe200078e00ff */
[C---:B------:R-:W-:Y:S02]  /*3fc0*/  PRMT R38, R7.reuse, 0x7770, RZ ;  /* 0x0000777007267816 */ /* 0x040fe400000000ff */
[C---:B------:R-:W-:Y:S02]  /*3fd0*/  PRMT R40, R7.reuse, 0x7771, RZ ;  /* 0x0000777107287816 */ /* 0x040fe400000000ff */
[----:B------:R-:W-:Y:S01]  /*3fe0*/  LOP3.LUT R0, R36, R2, R32, 0xfe, !PT ;  /* 0x0000000224007212 */ /* 0x000fe200078efe20 */
[----:B------:R-:W-:Y:S01]  /*3ff0*/  IMAD.WIDE.U32 R38, R38, 0x1000000, RZ ;  /* 0x0100000026267825 */ /* 0x000fe200078e00ff */
[----:B------:R-:W-:-:S02]  /*4000*/  PRMT R2, R7, 0x7772, RZ ;  /* 0x0000777207027816 */ /* 0x000fc400000000ff */
[----:B------:R-:W-:Y:S01]  /*4010*/  PRMT R5, R5, 0x7773, RZ ;  /* 0x0000777305057816 */ /* 0x000fe200000000ff */
[----:B------:R-:W-:Y:S01]  /*4020*/  IMAD.WIDE.U32 R40, R40, 0x10000, RZ ;  /* 0x0001000028287825 */ /* 0x000fe200078e00ff */
[----:B------:R-:W-:Y:S02]  /*4030*/  PRMT R6, R7, 0x7773, RZ ;  /* 0x0000777307067816 */ /* 0x000fe400000000ff */
[----:B------:R-:W-:Y:S01]  /*4040*/  LOP3.LUT R4, R0, 0xff, R5, 0xf8, !PT ;  /* 0x000000ff00047812 */ /* 0x000fe200078ef805 */
[----:B------:R-:W-:Y:S01]  /*4050*/  IMAD.WIDE.U32 R2, R2, 0x100, RZ ;  /* 0x0000010002027825 */ /* 0x000fe200078e00ff */
[----:B------:R-:W-:Y:S02]  /*4060*/  LOP3.LUT R39, R41, R43, R39, 0xfe, !PT ;  /* 0x0000002b29277212 */ /* 0x000fe400078efe27 */
[----:B-----5:R-:W-:Y:S02]  /*4070*/  PRMT R0, R10, 0x7771, RZ ;  /* 0x000077710a007816 */ /* 0x020fe400000000ff */
[----:B------:R-:W-:-:S02]  /*4080*/  LOP3.LUT R41, R2, R38, R40, 0xfe, !PT ;  /* 0x0000002602297212 */ /* 0x000fc400078efe28 */
[----:B------:R-:W-:Y:S01]  /*4090*/  PRMT R2, R8, 0x7771, RZ ;  /* 0x0000777108027816 */ /* 0x000fe200000000ff */
[----:B------:R-:W-:Y:S01]  /*40a0*/  IMAD.U32 R5, R0, 0x10000, RZ ;  /* 0x0001000000057824 */ /* 0x000fe200078e00ff */
[----:B------:R-:W-:Y:S02]  /*40b0*/  PRMT R0, R8, 0x7772, RZ ;  /* 0x0000777208007816 */ /* 0x000fe400000000ff */
[C---:B------:R-:W-:Y:S01]  /*40c0*/  PRMT R32, R9.reuse, 0x7770, RZ ;  /* 0x0000777009207816 */ /* 0x040fe200000000ff */
[----:B------:R-:W-:Y:S01]  /*40d0*/  IMAD.U32 R7, R2, 0x10000, RZ ;  /* 0x0001000002077824 */ /* 0x000fe200078e00ff */
[----:B------:R-:W-:Y:S01]  /*40e0*/  PRMT R2, R8, 0x7770, RZ ;  /* 0x0000777008027816 */ /* 0x000fe200000000ff */
[----:B------:R-:W-:Y:S01]  /*40f0*/  IMAD.SHL.U32 R0, R0, 0x100, RZ ;  /* 0x0000010000007824 */ /* 0x000fe200078e00ff */
[----:B------:R-:W-:Y:S02]  /*4100*/  PRMT R38, R9, 0x7771, RZ ;  /* 0x0000777109267816 */ /* 0x000fe400000000ff */
[----:B------:R-:W-:-:S02]  /*4110*/  LOP3.LUT R7, R7, 0xff0000, RZ, 0xc0, !PT ;  /* 0x00ff000007077812 */ /* 0x000fc400078ec0ff */
[----:B------:R-:W-:Y:S02]  /*4120*/  PRMT R36, R9, 0x7772, RZ ;  /* 0x0000777209247816 */ /* 0x000fe400000000ff */
[----:B------:R-:W-:Y:S02]  /*4130*/  PRMT R43, R7, 0x4210, R2 ;  /* 0x00004210072b7816 */ /* 0x000fe40000000002 */
[----:B------:R-:W-:Y:S02]  /*4140*/  LOP3.LUT R6, R41, 0xff, R6, 0xf8, !PT ;  /* 0x000000ff29067812 */ /* 0x000fe400078ef806 */
[----:B------:R-:W-:Y:S01]  /*4150*/  LOP3.LUT R7, R39, R3, RZ, 0xfc, !PT ;  /* 0x0000000327077212 */ /* 0x000fe200078efcff */
[----:B------:R-:W-:Y:S01]  /*4160*/  IMAD.WIDE.U32 R38, R38, 0x10000, RZ ;  /* 0x0001000026267825 */ /* 0x000fe200078e00ff */
[----:B------:R-:W-:Y:S02]  /*4170*/  LOP3.LUT R41, R5, 0xff0000, RZ, 0xc0, !PT ;  /* 0x00ff000005297812 */ /* 0x000fe400078ec0ff */
[----:B------:R-:W-:-:S02]  /*4180*/  LOP3.LUT R40, R43, 0xff00, R0, 0xf8, !PT ;  /* 0x0000ff002b287812 */ /* 0x000fc400078ef800 */
[----:B------:R-:W-:Y:S02]  /*4190*/  PRMT R3, R8, 0x7773, RZ ;  /* 0x0000777308037816 */ /* 0x000fe400000000ff */
[----:B------:R-:W-:Y:S02]  /*41a0*/  PRMT R2, R10, 0x7770, RZ ;  /* 0x000077700a027816 */ /* 0x000fe400000000ff */
[----:B------:R-:W-:Y:S01]  /*41b0*/  LOP3.LUT R5, R33, R37, RZ, 0xfc, !PT ;  /* 0x0000002521057212 */ /* 0x000fe200078efcff */
[----:B------:R-:W-:Y:S01]  /*41c0*/  IMAD.WIDE.U32 R32, R32, 0x1000000, RZ ;  /* 0x0100000020207825 */ /* 0x000fe200078e00ff */
[----:B------:R-:W-:Y:S02]  /*41d0*/  PRMT R0, R10, 0x7772, RZ ;  /* 0x000077720a007816 */ /* 0x000fe400000000ff */
[----:B------:R-:W-:Y:S01]  /*41e0*/  LOP3.LUT R3, R40, 0xff, R3, 0xf8, !PT ;  /* 0x000000ff28037812 */ /* 0x000fe200078ef803 */
[----:B------:R-:W-:Y:S01]  /*41f0*/  IMAD.WIDE.U32 R36, R36, 0x100, RZ ;  /* 0x0000010024247825 */ /* 0x000fe200078e00ff */
[----:B------:R-:W-:Y:S01]  /*4200*/  PRMT R2, R41, 0x4210, R2 ;  /* 0x0000421029027816 */ /* 0x000fe20000000002 */
[----:B------:R0:W-:Y:S01]  /*4210*/  STL.128 [R1+0x10], R4 ;  /* 0x0000100401007387 */ /* 0x0001e20000100c00 */
[----:B------:R-:W-:Y:S01]  /*4220*/  LOP3.LUT R3, R39, R3, R33, 0xfe, !PT ;  /* 0x0000000327037212 */ /* 0x000fe200078efe21 */
[----:B------:R-:W-:Y:S01]  /*4230*/  IMAD.SHL.U32 R41, R0, 0x100, RZ ;  /* 0x0000010000297824 */ /* 0x000fe200078e00ff */
[----:B------:R-:W-:-:S02]  /*4240*/  LOP3.LUT R0, R36, R32, R38, 0xfe, !PT ;  /* 0x0000002024007212 */ /* 0x000fc400078efe26 */
[----:B------:R-:W-:Y:S02]  /*4250*/  PRMT R38, R12, 0x7771, RZ ;  /* 0x000077710c267816 */ /* 0x000fe400000000ff */
[----:B------:R-:W-:Y:S02]  /*4260*/  PRMT R33, R10, 0x7773, RZ ;  /* 0x000077730a217816 */ /* 0x000fe400000000ff */
[C---:B------:R-:W-:Y:S01]  /*4270*/  PRMT R10, R11.reuse, 0x7770, RZ ;  /* 0x000077700b0a7816 */ /* 0x040fe200000000ff */
[----:B------:R-:W-:Y:S01]  /*4280*/  IMAD.U32 R38, R38, 0x10000, RZ ;  /* 0x0001000026267824 */ /* 0x000fe200078e00ff */
[C---:B------:R-:W-:Y:S02]  /*4290*/  PRMT R32, R11.reuse, 0x7771, RZ ;  /* 0x000077710b207816 */ /* 0x040fe400000000ff */
[----:B------:R-:W-:Y:S02]  /*42a0*/  LOP3.LUT R2, R2, 0xff00, R41, 0xf8, !PT ;  /* 0x0000ff0002027812 */ /* 0x000fe400078ef829 */
[----:B------:R-:W-:Y:S01]  /*42b0*/  PRMT R36, R11, 0x7772, RZ ;  /* 0x000077720b247816 */ /* 0x000fe200000000ff */
[----:B0-----:R-:W-:Y:S01]  /*42c0*/  IMAD.WIDE.U32 R4, R10, 0x1000000, RZ ;  /* 0x010000000a047825 */ /* 0x001fe200078e00ff */
[----:B------:R-:W-:-:S02]  /*42d0*/  PRMT R8, R12, 0x7772, RZ ;  /* 0x000077720c087816 */ /* 0x000fc400000000ff */
[----:B------:R-:W-:Y:S01]  /*42e0*/  LOP3.LUT R43, R2, 0xff, R33, 0xf8, !PT ;  /* 0x000000ff022b7812 */ /* 0x000fe200078ef821 */
[----:B------:R-:W-:Y:S01]  /*42f0*/  IMAD.WIDE.U32 R6, R32, 0x10000, RZ ;  /* 0x0001000020067825 */ /* 0x000fe200078e00ff */
[----:B------:R-:W-:Y:S02]  /*4300*/  PRMT R40, R12, 0x7770, RZ ;  /* 0x000077700c287816 */ /* 0x000fe400000000ff */
[----:B------:R-:W-:Y:S01]  /*4310*/  LOP3.LUT R41, R38, 0xff0000, RZ, 0xc0, !PT ;  /* 0x00ff000026297812 */ /* 0x000fe200078ec0ff */
[----:B------:R-:W-:Y:S01]  /*4320*/  IMAD.WIDE.U32 R38, R36, 0x100, RZ ;  /* 0x0000010024267825 */ /* 0x000fe200078e00ff */
[----:B------:R-:W-:Y:S02]  /*4330*/  LOP3.LUT R7, R7, R43, R5, 0xfe, !PT ;  /* 0x0000002b07077212 */ /* 0x000fe400078efe05 */
[----:B------:R-:W-:Y:S01]  /*4340*/  PRMT R5, R14, 0x7771, RZ ;  /* 0x000077710e057816 */ /* 0x000fe200000000ff */
[----:B------:R-:W-:Y:S01]  /*4350*/  IMAD.SHL.U32 R8, R8, 0x100, RZ ;  /* 0x0000010008087824 */ /* 0x000fe200078e00ff */
[----:B------:R-:W-:-:S02]  /*4360*/  PRMT R33, R41, 0x4210, R40 ;  /* 0x0000421029217816 */ /* 0x000fc40000000028 */
[----:B------:R-:W-:Y:S01]  /*4370*/  LOP3.LUT R2, R38, R4, R6, 0xfe, !PT ;  /* 0x0000000426027212 */ /* 0x000fe200078efe06 */
[----:B------:R-:W-:Y:S01]  /*4380*/  IMAD.U32 R10, R5, 0x10000, RZ ;  /* 0x00010000050a7824 */ /* 0x000fe200078e00ff */
[----:B------:R-:W-:Y:S02]  /*4390*/  LOP3.LUT R8, R33, 0xff00, R8, 0xf8, !PT ;  /* 0x0000ff0021087812 */ /* 0x000fe400078ef808 */
[----:B------:R-:W-:Y:S02]  /*43a0*/  PRMT R41, R12, 0x7773, RZ ;  /* 0x000077730c297816 */ /* 0x000fe400000000ff */
[C---:B------:R-:W-:Y:S02]  /*43b0*/  PRMT R36, R13.reuse, 0x7770, RZ ;  /* 0x000077700d247816 */ /* 0x040fe400000000ff */
[C---:B------:R-:W-:Y:S02]  /*43c0*/  PRMT R32, R13.reuse, 0x7771, RZ ;  /* 0x000077710d207816 */ /* 0x040fe400000000ff */
[----:B------:R-:W-:-:S02]  /*43d0*/  PRMT R4, R13, 0x7772, RZ ;  /* 0x000077720d047816 */ /* 0x000fc400000000ff */
[----:B------:R-:W-:Y:S01]  /*43e0*/  LOP3.LUT R41, R8, 0xff, R41, 0xf8, !PT ;  /* 0x000000ff08297812 */ /* 0x000fe200078ef829 */
[----:B------:R-:W-:Y:S01]  /*43f0*/  IMAD.WIDE.U32 R32, R32, 0x10000, RZ ;  /* 0x0001000020207825 */ /* 0x000fe200078e00ff */
[----:B------:R-:W-:Y:S02]  /*4400*/  LOP3.LUT R3, R3, R37, RZ, 0xfc, !PT ;  /* 0x0000002503037212 */ /* 0x000fe400078efcff */
        /* <DEDUP_REMOVED lines=8> */
[----:B------:R-:W-:Y:S02]  /*4490*/  LOP3.LUT R4, R4, R36, R32, 0xfe, !PT ;  /* 0x0000002404047212 */ /* 0x000fe400078efe20 */
[C---:B------:R-:W-:Y:S02]  /*44a0*/  PRMT R8, R15.reuse, 0x7770, RZ ;  /* 0x000077700f087816 */ /* 0x040fe400000000ff */
[C---:B------:R-:W-:Y:S02]  /*44b0*/  PRMT R32, R15.reuse, 0x7771, RZ ;  /* 0x000077710f207816 */ /* 0x040fe400000000ff */
[----:B------:R-:W-:Y:S02]  /*44c0*/  PRMT R36, R15, 0x7772, RZ ;  /* 0x000077720f247816 */ /* 0x000fe400000000ff */
[----:B------:R-:W-:-:S02]  /*44d0*/  PRMT R11, R11, 0x7773, RZ ;  /* 0x000077730b0b7816 */ /* 0x000fc400000000ff */
[----:B------:R-:W-:Y:S02]  /*44e0*/  LOP3.LUT R43, R43, 0xff00, R6, 0xf8, !PT ;  /* 0x0000ff002b2b7812 */ /* 0x000fe400078ef806 */
[----:B------:R-:W-:Y:S02]  /*44f0*/  PRMT R14, R14, 0x7773, RZ ;  /* 0x000077730e0e7816 */ /* 0x000fe400000000ff */
[----:B------:R-:W-:Y:S01]  /*4500*/  LOP3.LUT R0, R0, 0xff, R9, 0xf8, !PT ;  /* 0x000000ff00007812 */ /* 0x000fe200078ef809 */
[----:B------:R-:W-:Y:S01]  /*4510*/  IMAD.WIDE.U32 R8, R8, 0x1000000, RZ ;  /* 0x0100000008087825 */ /* 0x000fe200078e00ff */
[----:B------:R-:W-:Y:S02]  /*4520*/  LOP3.LUT R41, R33, R41, R37, 0xfe, !PT ;  /* 0x0000002921297212 */ /* 0x000fe400078efe25 */
[----:B------:R-:W-:Y:S01]  /*4530*/  LOP3.LUT R10, R2, 0xff, R11, 0xf8, !PT ;  /* 0x000000ff020a7812 */ /* 0x000fe200078ef80b */
[----:B------:R-:W-:Y:S01]  /*4540*/  IMAD.WIDE.U32 R32, R32, 0x10000, RZ ;  /* 0x0001000020207825 */ /* 0x000fe200078e00ff */
[----:B------:R-:W-:-:S02]  /*4550*/  LOP3.LUT R11, R43, 0xff, R14, 0xf8, !PT ;  /* 0x000000ff2b0b7812 */ /* 0x000fc400078ef80e */
[----:B------:R-:W-:Y:S01]  /*4560*/  LOP3.LUT R7, R7, R39, RZ, 0xfc, !PT ;  /* 0x0000002707077212 */ /* 0x000fe200078efcff */
[----:B------:R-:W-:Y:S01]  /*4570*/  IMAD.WIDE.U32 R36, R36, 0x100, RZ ;  /* 0x0000010024247825 */ /* 0x000fe200078e00ff */
[----:B------:R-:W-:Y:S02]  /*4580*/  PRMT R13, R13, 0x7773, RZ ;  /* 0x000077730d0d7816 */ /* 0x000fe400000000ff */
[----:B------:R-:W-:Y:S02]  /*4590*/  PRMT R15, R15, 0x7773, RZ ;  /* 0x000077730f0f7816 */ /* 0x000fe400000000ff */
[----:B------:R-:W-:Y:S01]  /*45a0*/  LOP3.LUT R2, R36, R8, R32, 0xfe, !PT ;  /* 0x0000000824027212 */ /* 0x000fe200078efe20 */
[----:B------:R-:W-:Y:S01]  /*45b0*/  IMAD.MOV.U32 R8, RZ, RZ, R0 ;  /* 0x000000ffff087224 */ /* 0x000fe200078e0000 */
[----:B------:R-:W-:Y:S01]  /*45c0*/  LOP3.LUT R36, R33, R11, R9, 0xfe, !PT ;  /* 0x0000000b21247212 */ /* 0x000fe200078efe09 */
[----:B------:R-:W-:Y:S01]  /*45d0*/  IMAD.MOV.U32 R9, RZ, RZ, R3 ;  /* 0x000000ffff097224 */ /* 0x000fe200078e0003 */
[----:B------:R-:W-:Y:S01]  /*45e0*/  LOP3.LUT R4, R4, 0xff, R13, 0xf8, !PT ;  /* 0x000000ff04047812 */ /* 0x000fe200078ef80d */
[----:B------:R-:W-:Y:S01]  /*45f0*/  IMAD.MOV.U32 R11, RZ, RZ, R7 ;  /* 0x000000ffff0b7224 */ /* 0x000fe200078e0007 */
[----:B------:R-:W-:-:S02]  /*4600*/  LOP3.LUT R15, R2, 0xff, R15, 0xf8, !PT ;  /* 0x000000ff020f7812 */ /* 0x000fc400078ef80f */
[----:B------:R-:W-:Y:S02]  /*4610*/  LOP3.LUT R5, R41, R5, RZ, 0xfc, !PT ;  /* 0x0000000529057212 */ /* 0x000fe400078efcff */
[----:B------:R-:W-:Y:S01]  /*4620*/  LOP3.LUT R36, R36, R37, RZ, 0xfc, !PT ;  /* 0x0000002524247212 */ /* 0x000fe200078efcff */
[----:B------:R0:W-:Y:S01]  /*4630*/  STL.128 [R1+0x20], R8 ;  /* 0x0000200801007387 */ /* 0x0001e20000100c00 */
[C---:B------:R-:W-:Y:S02]  /*4640*/  PRMT R6, R16.reuse, 0x7771, RZ ;  /* 0x0000777110067816 */ /* 0x040fe400000000ff */
[C---:B------:R-:W-:Y:S02]  /*4650*/  PRMT R3, R16.reuse, 0x7772, RZ ;  /* 0x0000777210037816 */ /* 0x040fe400000000ff */
[----:B------:R-:W-:Y:S02]  /*4660*/  PRMT R0, R16, 0x7773, RZ ;  /* 0x0000777310007816 */ /* 0x000fe400000000ff */
[----:B------:R-:W-:-:S02]  /*4670*/  PRMT R7, R17, 0x7770, RZ ;  /* 0x0000777011077816 */ /* 0x000fc400000000ff */
[----:B------:R-:W-:Y:S02]  /*4680*/  PRMT R12, R17, 0x7771, RZ ;  /* 0x00007771110c7816 */ /* 0x000fe400000000ff */
[----:B------:R-:W-:Y:S02]  /*4690*/  PRMT R16, R16, 0x7770, RZ ;  /* 0x0000777010107816 */ /* 0x000fe400000000ff */
[----:B------:R-:W-:Y:S01]  /*46a0*/  PRMT R2, R18, 0x7773, RZ ;  /* 0x0000777312027816 */ /* 0x000fe200000000ff */
[----:B------:R-:W-:Y:S01]  /*46b0*/  IMAD.WIDE.U32 R12, R12, 0x10000, RZ ;  /* 0x000100000c0c7825 */ /* 0x000fe200078e00ff */
[C---:B------:R-:W-:Y:S02]  /*46c0*/  PRMT R32, R18.reuse, 0x7770, RZ ;  /* 0x0000777012207816 */ /* 0x040fe400000000ff */
[----:B------:R-:W-:Y:S01]  /*46d0*/  PRMT R14, R19, 0x7770, RZ ;  /* 0x00007770130e7816 */ /* 0x000fe200000000ff */
[----:B0-----:R-:W-:Y:S01]  /*46e0*/  IMAD.MOV.U32 R8, RZ, RZ, R4 ;  /* 0x000000ffff087224 */ /* 0x001fe200078e0004 */
[C---:B------:R-:W-:Y:S01]  /*46f0*/  PRMT R4, R17.reuse, 0x7773, RZ ;  /* 0x0000777311047816 */ /* 0x040fe200000000ff */
[----:B------:R-:W-:Y:S01]  /*4700*/  IMAD.MOV.U32 R9, RZ, RZ, R5 ;  /* 0x000000ffff097224 */ /* 0x000fe200078e0005 */
[----:B------:R-:W-:Y:S01]  /*4710*/  PRMT R17, R17, 0x7772, RZ ;  /* 0x0000777211117816 */ /* 0x000fe200000000ff */
[----:B------:R-:W-:Y:S01]  /*4720*/  IMAD.MOV.U32 R10, RZ, RZ, R15 ;  /* 0x000000ffff0a7224 */ /* 0x000fe200078e000f */
[----:B------:R-:W-:Y:S01]  /*4730*/  PRMT R5, R18, 0x7772, RZ ;  /* 0x0000777212057816 */ /* 0x000fe200000000ff */
[----:B------:R-:W-:-:S04]  /*4740*/  IMAD.MOV.U32 R11, RZ, RZ, R36 ;  /* 0x000000ffff0b7224 */ /* 0x000fc800078e0024 */
[----:B------:R-:W-:Y:S01]  /*4750*/  IMAD.SHL.U32 R5, R5, 0x100, RZ ;  /* 0x0000010005057824 */ /* 0x000fe200078e00ff */
[----:B------:R0:W-:Y:S02]  /*4760*/  STL.128 [R1+0x30], R8 ;  /* 0x0000300801007387 */ /* 0x0001e40000100c00 */
[----:B0-----:R-:W-:Y:S01]  /*4770*/  IMAD.U32 R8, R6, 0x10000, RZ ;  /* 0x0001000006087824 */ /* 0x001fe200078e00ff */
[----:B------:R-:W-:Y:S02]  /*4780*/  PRMT R6, R18, 0x7771, RZ ;  /* 0x0000777112067816 */ /* 0x000fe400000000ff */
[C---:B------:R-:W-:Y:S02]  /*4790*/  PRMT R9, R19.reuse, 0x7772, RZ ;  /* 0x0000777213097816 */ /* 0x040fe400000000ff */
[----:B------:R-:W-:Y:S01]  /*47a0*/  LOP3.LUT R11, R8, 0xff0000, RZ, 0xc0, !PT ;  /* 0x00ff0000080b7812 */ /* 0x000fe200078ec0ff */
[----:B------:R-:W-:Y:S01]  /*47b0*/  IMAD.U32 R15, R6, 0x10000, RZ ;  /* 0x00010000060f7824 */ /* 0x000fe200078e00ff */
[----:B------:R-:W-:Y:S01]  /*47c0*/  PRMT R8, R19, 0x7771, RZ ;  /* 0x0000777113087816 */ /* 0x000fe200000000ff */
[----:B------:R-:W-:Y:S01]  /*47d0*/  IMAD.WIDE.U32 R6, R7, 0x1000000, RZ ;  /* 0x0100000007067825 */ /* 0x000fe200078e00ff */
[----:B------:R-:W-:-:S02]  /*47e0*/  PRMT R18, R19, 0x7773, RZ ;  /* 0x0000777313127816 */ /* 0x000fc400000000ff */
[----:B------:R-:W-:Y:S01]  /*47f0*/  LOP3.LUT R33, R15, 0xff0000, RZ, 0xc0, !PT ;  /* 0x00ff00000f217812 */ /* 0x000fe200078ec0ff */
[----:B------:R-:W-:Y:S01]  /*4800*/  IMAD.WIDE.U32 R14, R14, 0x1000000, RZ ;  /* 0x010000000e0e7825 */ /* 0x000fe200078e00ff */
[----:B------:R-:W-:Y:S02]  /*4810*/  PRMT R19, R11, 0x4210, R16 ;  /* 0x000042100b137816 */ /* 0x000fe40000000010 */
[----:B------:R-:W-:Y:S01]  /*4820*/  PRMT R36, R33, 0x4210, R32 ;  /* 0x0000421021247816 */ /* 0x000fe20000000020 */
[----:B------:R-:W-:-:S03]  /*4830*/  IMAD.WIDE.U32 R10, R17, 0x100, RZ ;  /* 0x00000100110a7825 */ /* 0x000fc600078e00ff */
[----:B------:R-:W-:Y:S01]  /*4840*/  LOP3.LUT R5, R36, 0xff00, R5, 0xf8, !PT ;  /* 0x0000ff0024057812 */ /* 0x000fe200078ef805 */
[----:B------:R-:W-:Y:S01]  /*4850*/  IMAD.WIDE.U32 R16, R8, 0x10000, RZ ;  /* 0x0001000008107825 */ /* 0x000fe200078e00ff */
[----:B------:R-:W-:Y:S02]  /*4860*/  LOP3.LUT R33, R10, R6, R12, 0xfe, !PT ;  /* 0x000000060a217212 */ /* 0x000fe400078efe0c */
[----:B------:R-:W-:Y:S01]  /*4870*/  PRMT R6, R21, 0x7772, RZ ;  /* 0x0000777215067816 */ /* 0x000fe200000000ff */
[----:B------:R-:W-:-:S04]  /*4880*/  IMAD.WIDE.U32 R8, R9, 0x100, RZ ;  /* 0x0000010009087825 */ /* 0x000fc800078e00ff */
[----:B------:R-:W-:Y:S01]  /*4890*/  IMAD.SHL.U32 R32, R3, 0x100, RZ ;  /* 0x0000010003207824 */ /* 0x000fe200078e00ff */
[----:B------:R-:W-:Y:S02]  /*48a0*/  LOP3.LUT R3, R8, R14, R16, 0xfe, !PT ;  /* 0x0000000e08037212 */ /* 0x000fe400078efe10 */
[----:B------:R-:W-:Y:S02]  /*48b0*/  LOP3.LUT R8, R33, 0xff, R4, 0xf8, !PT ;  /* 0x000000ff21087812 */ /* 0x000fe400078ef804 */
[----:B------:R-:W-:Y:S02]  /*48c0*/  LOP3.LUT R19, R19, 0xff00, R32, 0xf8, !PT ;  /* 0x0000ff0013137812 */ /* 0x000fe400078ef820 */
[----:B------:R-:W-:Y:S02]  /*48d0*/  LOP3.LUT R10, R3, 0xff, R18, 0xf8, !PT ;  /* 0x000000ff030a7812 */ /* 0x000fe400078ef812 */
[----:B------:R-:W-:Y:S02]  /*48e0*/  LOP3.LUT R19, R19, 0xff, R0, 0xf8, !PT ;  /* 0x000000ff13137812 */ /* 0x000fe400078ef800 */
[----:B------:R-:W-:-:S02]  /*48f0*/  LOP3.LUT R3, R5, 0xff, R2, 0xf8, !PT ;  /* 0x000000ff05037812 */ /* 0x000fc400078ef802 */
[----:B------:R-:W-:Y:S02]  /*4900*/  PRMT R2, R22, 0x7771, RZ ;  /* 0x0000777116027816 */ /* 0x000fe400000000ff */
[----:B------:R-:W-:Y:S02]  /*4910*/  PRMT R0, R20, 0x7771, RZ ;  /* 0x0000777114007816 */ /* 0x000fe400000000ff */
[----:B------:R-:W-:Y:S02]  /*4920*/  LOP3.LUT R7, R13, R19, R7, 0xfe, !PT ;  /* 0x000000130d077212 */ /* 0x000fe400078efe07 */
[----:B------:R-:W-:Y:S01]  /*4930*/  LOP3.LUT R13, R17, R3, R15, 0xfe, !PT ;  /* 0x00000003110d7212 */ /* 0x000fe200078efe0f */
[----:B------:R-:W-:Y:S01]  /*4940*/  IMAD.U32 R3, R2, 0x10000, RZ ;  /* 0x0001000002037824 */ /* 0x000fe200078e00ff */
[----:B------:R-:W-:Y:S01]  /*4950*/  PRMT R4, R22, 0x7770, RZ ;  /* 0x0000777016047816 */ /* 0x000fe200000000ff */
[----:B------:R-:W-:Y:S01]  /*4960*/  IMAD.U32 R0, R0, 0x10000, RZ ;  /* 0x0001000000007824 */ /* 0x000fe200078e00ff */
[----:B------:R-:W-:-:S02]  /*4970*/  PRMT R2, R20, 0x7770, RZ ;  /* 0x0000777014027816 */ /* 0x000fc400000000ff */
[----:B------:R-:W-:Y:S02]  /*4980*/  LOP3.LUT R5, R3, 0xff0000, RZ, 0xc0, !PT ;  /* 0x00ff000003057812 */ /* 0x000fe400078ec0ff */
[----:B------:R-:W-:Y:S02]  /*4990*/  PRMT R3, R22, 0x7772, RZ ;  /* 0x0000777216037816 */ /* 0x000fe400000000ff */
[----:B------:R-:W-:Y:S02]  /*49a0*/  LOP3.LUT R33, R0, 0xff0000, RZ, 0xc0, !PT ;  /* 0x00ff000000217812 */ /* 0x000fe400078ec0ff */
[----:B------:R-:W-:Y:S01]  /*49b0*/  PRMT R0, R20, 0x7772, RZ ;  /* 0x0000777214007816 */ /* 0x000fe200000000ff */
[----:B------:R-:W-:Y:S01]  /*49c0*/  IMAD.SHL.U32 R3, R3, 0x100, RZ ;  /* 0x0000010003037824 */ /* 0x000fe200078e00ff */
[----:B------:R-:W-:Y:S02]  /*49d0*/  PRMT R4, R5, 0x4210, R4 ;  /* 0x0000421005047816 */ /* 0x000fe40000000004 */
[----:B------:R-:W-:Y:S01]  /*49e0*/  PRMT R33, R33, 0x4210, R2 ;  /* 0x0000421021217816 */ /* 0x000fe20000000002 */
[----:B------:R-:W-:Y:S01]  /*49f0*/  IMAD.SHL.U32 R0, R0, 0x100, RZ ;  /* 0x0000010000007824 */ /* 0x000fe200078e00ff */
[----:B------:R-:W-:-:S02]  /*4a00*/  LOP3.LUT R13, R13, R9, RZ, 0xfc, !PT ;  /* 0x000000090d0d7212 */ /* 0x000fc400078efcff */
[C---:B------:R-:W-:Y:S02]  /*4a10*/  PRMT R14, R23.reuse, 0x7770, RZ ;  /* 0x00007770170e7816 */ /* 0x040fe400000000ff */
[----:B------:R-:W-:Y:S02]  /*4a20*/  PRMT R18, R23, 0x7771, RZ ;  /* 0x0000777117127816 */ /* 0x000fe400000000ff */
[----:B------:R-:W-:Y:S01]  /*4a30*/  LOP3.LUT R9, R4, 0xff00, R3, 0xf8, !PT ;  /* 0x0000ff0004097812 */ /* 0x000fe200078ef803 */
[----:B------:R-:W-:Y:S01]  /*4a40*/  IMAD.WIDE.U32 R14, R14, 0x1000000, RZ ;  /* 0x010000000e0e7825 */ /* 0x000fe200078e00ff */
[C---:B------:R-:W-:Y:S02]  /*4a50*/  PRMT R2, R21.reuse, 0x7770, RZ ;  /* 0x0000777015027816 */ /* 0x040fe400000000ff */
[----:B------:R-:W-:Y:S01]  /*4a60*/  PRMT R4, R21, 0x7771, RZ ;  /* 0x0000777115047816 */ /* 0x000fe200000000ff */
[----:B------:R-:W-:Y:S01]  /*4a70*/  IMAD.WIDE.U32 R18, R18, 0x10000, RZ ;  /* 0x0001000012127825 */ /* 0x000fe200078e00ff */
[----:B------:R-:W-:-:S02]  /*4a80*/  PRMT R22, R22, 0x7773, RZ ;  /* 0x0000777316167816 */ /* 0x000fc400000000ff */
[----:B------:R-:W-:Y:S01]  /*4a90*/  LOP3.LUT R33, R33, 0xff00, R0, 0xf8, !PT ;  /* 0x0000ff0021217812 */ /* 0x000fe200078ef800 */
[----:B------:R-:W-:Y:S01]  /*4aa0*/  IMAD.WIDE.U32 R2, R2, 0x1000000, RZ ;  /* 0x0100000002027825 */ /* 0x000fe200078e00ff */
[----:B------:R-:W-:Y:S02]  /*4ab0*/  PRMT R20, R20, 0x7773, RZ ;  /* 0x0000777314147816 */ /* 0x000fe400000000ff */
[----:B------:R-:W-:Y:S01]  /*4ac0*/  LOP3.LUT R11, R7, R11, RZ, 0xfc, !PT ;  /* 0x0000000b070b7212 */ /* 0x000fe200078efcff */
[----:B------:R-:W-:Y:S01]  /*4ad0*/  IMAD.WIDE.U32 R4, R4, 0x10000, RZ ;  /* 0x0001000004047825 */ /* 0x000fe200078e00ff */
[----:B------:R-:W-:Y:S02]  /*4ae0*/  LOP3.LUT R9, R9, 0xff, R22, 0xf8, !PT ;  /* 0x000000ff09097812 */ /* 0x000fe400078ef816 */
[----:B------:R-:W-:Y:S01]  /*4af0*/  PRMT R16, R23, 0x7772, RZ ;  /* 0x0000777217107816 */ /* 0x000fe200000000ff */
[----:B------:R-:W-:Y:S01]  /*4b00*/  IMAD.WIDE.U32 R6, R6, 0x100, RZ ;  /* 0x0000010006067825 */ /* 0x000fe200078e00ff */
[----:B------:R-:W-:-:S02]  /*4b10*/  LOP3.LUT R33, R33, 0xff, R20, 0xf8, !PT ;  /* 0x000000ff21217812 */ /* 0x000fc400078ef814 */
[----:B------:R-:W-:Y:S01]  /*4b20*/  LOP3.LUT R15, R19, R9, R15, 0xfe, !PT ;  /* 0x00000009130f7212 */ /* 0x000fe200078efe0f */
[----:B------:R-:W-:Y:S01]  /*4b30*/  IMAD.MOV.U32 R9, RZ, RZ, R11 ;  /* 0x000000ffff097224 */ /* 0x000fe200078e000b */
[----:B------:R-:W-:Y:S01]  /*4b40*/  LOP3.LUT R3, R5, R33, R3, 0xfe, !PT ;  /* 0x0000002105037212 */ /* 0x000fe200078efe03 */
[----:B------:R-:W-:Y:S01]  /*4b50*/  IMAD.WIDE.U32 R16, R16, 0x100, RZ ;  /* 0x0000010010107825 */ /* 0x000fe200078e00ff */
[----:B------:R-:W-:Y:S02]  /*4b60*/  PRMT R0, R21, 0x7773, RZ ;  /* 0x0000777315007816 */ /* 0x000fe400000000ff */
[----:B------:R-:W-:Y:S01]  /*4b70*/  LOP3.LUT R7, R3, R7, RZ, 0xfc, !PT ;  /* 0x0000000703077212 */ /* 0x000fe200078efcff */
[----:B------:R-:W-:Y:S01]  /*4b80*/  IMAD.MOV.U32 R11, RZ, RZ, R13 ;  /* 0x000000ffff0b7224 */ /* 0x000fe200078e000d */
[----:B------:R-:W-:Y:S02]  /*4b90*/  PRMT R23, R23, 0x7773, RZ ;  /* 0x0000777317177816 */ /* 0x000fe400000000ff */
[----:B------:R-:W-:Y:S01]  /*4ba0*/  LOP3.LUT R21, R6, R2, R4, 0xfe, !PT ;  /* 0x0000000206157212 */ /* 0x000fe200078efe04 */
[----:B------:R-:W-:Y:S01]  /*4bb0*/  IMAD.MOV.U32 R13, RZ, RZ, R7 ;  /* 0x000000ffff0d7224 */ /* 0x000fe200078e0007 */
[----:B------:R-:W-:Y:S01]  /*4bc0*/  LOP3.LUT R14, R16, R14, R18, 0xfe, !PT ;  /* 0x0000000e100e7212 */ /* 0x000fe200078efe12 */
[----:B------:R0:W-:Y:S01]  /*4bd0*/  STL.128 [R1+0x40], R8 ;  /* 0x0000400801007387 */ /* 0x0001e20000100c00 */
[----:B------:R-:W-:-:S02]  /*4be0*/  PRMT R5, R24, 0x7771, RZ ;  /* 0x0000777118057816 */ /* 0x000fc400000000ff */
[----:B------:R-:W-:Y:S02]  /*4bf0*/  LOP3.LUT R12, R21, 0xff, R0, 0xf8, !PT ;  /* 0x000000ff150c7812 */ /* 0x000fe400078ef800 */
[----:B------:R-:W-:Y:S02]  /*4c00*/  LOP3.LUT R14, R14, 0xff, R23, 0xf8, !PT ;  /* 0x000000ff0e0e7812 */ /* 0x000fe400078ef817 */
[----:B------:R-:W-:Y:S02]  /*4c10*/  LOP3.LUT R15, R15, R17, RZ, 0xfc, !PT ;  /* 0x000000110f0f7212 */ /* 0x000fe400078efcff */
[C---:B------:R-:W-:Y:S02]  /*4c20*/  PRMT R3, R25.reuse, 0x7773, RZ ;  /* 0x0000777319037816 */ /* 0x040fe400000000ff */
[C---:B------:R-:W-:Y:S01]  /*4c30*/  PRMT R6, R25.reuse, 0x7770, RZ ;  /* 0x0000777019067816 */ /* 0x040fe200000000ff */
[----:B------:R3:W-:Y:S01]  /*4c40*/  STL.128 [R1+0x50], R12 ;  /* 0x0000500c01007387 */ /* 0x0007e20000100c00 */
[----:B------:R-:W-:-:S02]  /*4c50*/  PRMT R7, R25, 0x7771, RZ ;  /* 0x0000777119077816 */ /* 0x000fc400000000ff */
[----:B------:R-:W-:Y:S01]  /*4c60*/  PRMT R25, R25, 0x7772, RZ ;  /* 0x0000777219197816 */ /* 0x000fe200000000ff */
[----:B0-----:R-:W-:Y:S01]  /*4c70*/  IMAD.U32 R10, R5, 0x10000, RZ ;  /* 0x00010000050a7824 */ /* 0x001fe200078e00ff */
[C---:B------:R-:W-:Y:S02]  /*4c80*/  PRMT R9, R26.reuse, 0x7771, RZ ;  /* 0x000077711a097816 */ /* 0x040fe400000000ff */
[C---:B------:R-:W-:Y:S02]  /*4c90*/  PRMT R8, R26.reuse, 0x7772, RZ ;  /* 0x000077721a087816 */ /* 0x040fe400000000ff */
[----:B------:R-:W-:Y:S01]  /*4ca0*/  PRMT R2, R26, 0x7773, RZ ;  /* 0x000077731a027816 */ /* 0x000fe200000000ff */
[----:B------:R-:W-:Y:S01]  /*4cb0*/  IMAD.U32 R9, R9, 0x10000, RZ ;  /* 0x0001000009097824 */ /* 0x000fe200078e00ff */
[C---:B------:R-:W-:Y:S01]  /*4cc0*/  PRMT R16, R27.reuse, 0x7770, RZ ;  /* 0x000077701b107816 */ /* 0x040fe200000000ff */
[----:B------:R-:W-:Y:S01]  /*4cd0*/  IMAD.SHL.U32 R8, R8, 0x100, RZ ;  /* 0x0000010008087824 */ /* 0x000fe200078e00ff */
[----:B------:R-:W-:-:S02]  /*4ce0*/  PRMT R18, R27, 0x7771, RZ ;  /* 0x000077711b127816 */ /* 0x000fc400000000ff */
[----:B------:R-:W-:Y:S01]  /*4cf0*/  PRMT R4, R24, 0x7772, RZ ;  /* 0x0000777218047816 */ /* 0x000fe200000000ff */
[----:B---3--:R-:W-:Y:S01]  /*4d00*/  IMAD.WIDE.U32 R12, R7, 0x10000, RZ ;  /* 0x00010000070c7825 */ /* 0x008fe200078e00ff */
[----:B------:R-:W-:Y:S02]  /*4d10*/  PRMT R14, R27, 0x7772, RZ ;  /* 0x000077721b0e7816 */ /* 0x000fe400000000ff */
[----:B------:R-:W-:Y:S01]  /*4d20*/  PRMT R26, R26, 0x7770, RZ ;  /* 0x000077701a1a7816 */ /* 0x000fe200000000ff */
[----:B------:R-:W-:Y:S01]  /*4d30*/  IMAD.WIDE.U32 R16, R16, 0x1000000, RZ ;  /* 0x0100000010107825 */ /* 0x000fe200078e00ff */
[----:B------:R-:W-:Y:S02]  /*4d40*/  LOP3.LUT R21, R10, 0xff0000, RZ, 0xc0, !PT ;  /* 0x00ff00000a157812 */ /* 0x000fe400078ec0ff */
[----:B------:R-:W-:Y:S01]  /*4d50*/  LOP3.LUT R9, R9, 0xff0000, RZ, 0xc0, !PT ;  /* 0x00ff000009097812 */ /* 0x000fe200078ec0ff */
[----:B------:R-:W-:Y:S01]  /*4d60*/  IMAD.WIDE.U32 R10, R6, 0x1000000, RZ ;  /* 0x01000000060a7825 */ /* 0x000fe200078e00ff */
[----:B------:R-:W-:-:S02]  /*4d70*/  PRMT R0, R24, 0x7773, RZ ;  /* 0x0000777318007816 */ /* 0x000fc400000000ff */
[----:B------:R-:W-:Y:S01]  /*4d80*/  PRMT R24, R24, 0x7770, RZ ;  /* 0x0000777018187816 */ /* 0x000fe200000000ff */
[----:B------:R-:W-:Y:S01]  /*4d90*/  IMAD.WIDE.U32 R6, R25, 0x100, RZ ;  /* 0x0000010019067825 */ /* 0x000fe200078e00ff */
[----:B------:R-:W-:Y:S02]  /*4da0*/  PRMT R9, R9, 0x4210, R26 ;  /* 0x0000421009097816 */ /* 0x000fe4000000001a */
[----:B------:R-:W-:Y:S01]  /*4db0*/  PRMT R21, R21, 0x4210, R24 ;  /* 0x0000421015157816 */ /* 0x000fe20000000018 */
[----:B------:R-:W-:Y:S01]  /*4dc0*/  IMAD.WIDE.U32 R18, R18, 0x10000, RZ ;  /* 0x0001000012127825 */ /* 0x000fe200078e00ff */
[----:B------:R-:W-:Y:S02]  /*4dd0*/  LOP3.LUT R10, R6, R10, R12, 0xfe, !PT ;  /* 0x0000000a060a7212 */ /* 0x000fe400078efe0c */
[----:B------:R-:W-:Y:S01]  /*4de0*/  LOP3.LUT R9, R9, 0xff00, R8, 0xf8, !PT ;  /* 0x0000ff0009097812 */ /* 0x000fe200078ef808 */
[----:B------:R-:W-:Y:S01]  /*4df0*/  IMAD.WIDE.U32 R14, R14, 0x100, RZ ;  /* 0x000001000e0e7825 */ /* 0x000fe200078e00ff */
[----:B------:R-:W-:-:S02]  /*4e00*/  PRMT R5, R27, 0x7773, RZ ;  /* 0x000077731b057816 */ /* 0x000fc400000000ff */
[C---:B--2---:R-:W-:Y:S01]  /*4e10*/  PRMT R12, R31.reuse, 0x7772, RZ ;  /* 0x000077721f0c7816 */ /* 0x044fe200000000ff */
[----:B------:R-:W-:Y:S01]  /*4e20*/  IMAD.SHL.U32 R4, R4, 0x100, RZ ;  /* 0x0000010004047824 */ /* 0x000fe200078e00ff */
[----:B------:R-:W-:Y:S02]  /*4e30*/  LOP3.LUT R6, R14, R16, R18, 0xfe, !PT ;  /* 0x000000100e067212 */ /* 0x000fe400078efe12 */
[----:B------:R-:W-:Y:S02]  /*4e40*/  PRMT R14, R31, 0x7770, RZ ;  /* 0x000077701f0e7816 */ /* 0x000fe400000000ff */
[----:B------:R-:W-:Y:S02]  /*4e50*/  LOP3.LUT R21, R21, 0xff00, R4, 0xf8, !PT ;  /* 0x0000ff0015157812 */ /* 0x000fe400078ef804 */
[----:B------:R-:W-:Y:S02]  /*4e60*/  LOP3.LUT R4, R10, 0xff, R3, 0xf8, !PT ;  /* 0x000000ff0a047812 */ /* 0x000fe400078ef803 */
[----:B------:R-:W-:-:S02]  /*4e70*/  LOP3.LUT R3, R9, 0xff, R2, 0xf8, !PT ;  /* 0x000000ff09037812 */ /* 0x000fc400078ef802 */
[----:B------:R-:W-:Y:S02]  /*4e80*/  LOP3.LUT R6, R6, 0xff, R5, 0xf8, !PT ;  /* 0x000000ff06067812 */ /* 0x000fe400078ef805 */
[----:B------:R-:W-:Y:S02]  /*4e90*/  PRMT R2, R30, 0x7771, RZ ;  /* 0x000077711e027816 */ /* 0x000fe400000000ff */
[----:B------:R-:W-:Y:S02]  /*4ea0*/  LOP3.LUT R5, R21, 0xff, R0, 0xf8, !PT ;  /* 0x000000ff15057812 */ /* 0x000fe400078ef800 */
[----:B------:R-:W-:Y:S02]  /*4eb0*/  PRMT R0, R28, 0x7771, RZ ;  /* 0x000077711c007816 */ /* 0x000fe400000000ff */
[----:B------:R-:W-:Y:S01]  /*4ec0*/  LOP3.LUT R17, R19, R3, R17, 0xfe, !PT ;  /* 0x0000000313117212 */ /* 0x000fe200078efe11 */
[----:B------:R-:W-:Y:S01]  /*4ed0*/  IMAD.U32 R3, R2, 0x10000, RZ ;  /* 0x0001000002037824 */ /* 0x000fe200078e00ff */
[----:B------:R-:W-:Y:S01]  /*4ee0*/  LOP3.LUT R11, R13, R5, R11, 0xfe, !PT ;  /* 0x000000050d0b7212 */ /* 0x000fe200078efe0b */
[----:B------:R-:W-:Y:S01]  /*4ef0*/  IMAD.U32 R0, R0, 0x10000, RZ ;  /* 0x0001000000007824 */ /* 0x000fe200078e00ff */
[----:B------:R-:W-:Y:S01]  /*4f00*/  PRMT R2, R28, 0x7770, RZ ;  /* 0x000077701c027816 */ /* 0x000fe200000000ff */
[----:B------:R-:W-:Y:S01]  /*4f10*/  IMAD.WIDE.U32 R12, R12, 0x100, RZ ;  /* 0x000001000c0c7825 */ /* 0x000fe200078e00ff */
[----:B------:R-:W-:-:S02]  /*4f20*/  LOP3.LUT R8, R3, 0xff0000, RZ, 0xc0, !PT ;  /* 0x00ff000003087812 */ /* 0x000fc400078ec0ff */
[----:B------:R-:W-:Y:S02]  /*4f30*/  PRMT R3, R30, 0x7772, RZ ;  /* 0x000077721e037816 */ /* 0x000fe400000000ff */
[----:B------:R-:W-:Y:S02]  /*4f40*/  LOP3.LUT R25, R0, 0xff0000, RZ, 0xc0, !PT ;  /* 0x00ff000000197812 */ /* 0x000fe400078ec0ff */
[----:B------:R-:W-:Y:S01]  /*4f50*/  PRMT R5, R30, 0x7770, RZ ;  /* 0x000077701e057816 */ /* 0x000fe200000000ff */
[----:B------:R-:W-:Y:S01]  /*4f60*/  IMAD.SHL.U32 R3, R3, 0x100, RZ ;  /* 0x0000010003037824 */ /* 0x000fe200078e00ff */
[----:B------:R-:W-:Y:S02]  /*4f70*/  PRMT R0, R28, 0x7772, RZ ;  /* 0x000077721c007816 */ /* 0x000fe400000000ff */
[----:B------:R-:W-:Y:S02]  /*4f80*/  PRMT R25, R25, 0x4210, R2 ;  /* 0x0000421019197816 */ /* 0x000fe40000000002 */
[----:B------:R-:W-:Y:S01]  /*4f90*/  PRMT R2, R8, 0x4210, R5 ;  /* 0x0000421008027816 */ /* 0x000fe20000000005 */
[----:B------:R-:W-:Y:S01]  /*4fa0*/  IMAD.SHL.U32 R0, R0, 0x100, RZ ;  /* 0x0000010000007824 */ /* 0x000fe200078e00ff */
[----:B------:R-:W-:-:S02]  /*4fb0*/  PRMT R8, R29, 0x7770, RZ ;  /* 0x000077701d087816 */ /* 0x000fc400000000ff */
[----:B------:R-:W-:Y:S02]  /*4fc0*/  LOP3.LUT R21, R2, 0xff00, R3, 0xf8, !PT ;  /* 0x0000ff0002157812 */ /* 0x000fe400078ef803 */
[C---:B------:R-:W-:Y:S01]  /*4fd0*/  PRMT R10, R29.reuse, 0x7771, RZ ;  /* 0x000077711d0a7816 */ /* 0x040fe200000000ff */
[----:B------:R-:W-:Y:S01]  /*4fe0*/  IMAD.WIDE.U32 R8, R8, 0x1000000, RZ ;  /* 0x0100000008087825 */ /* 0x000fe200078e00ff */
[----:B------:R-:W-:Y:S02]  /*4ff0*/  PRMT R2, R29, 0x7772, RZ ;  /* 0x000077721d027816 */ /* 0x000fe400000000ff */
[----:B------:R-:W-:Y:S02]  /*5000*/  PRMT R16, R31, 0x7771, RZ ;  /* 0x000077711f107816 */ /* 0x000fe400000000ff */
[----:B------:R-:W-:Y:S01]  /*5010*/  LOP3.LUT R25, R25, 0xff00, R0, 0xf8, !PT ;  /* 0x0000ff0019197812 */ /* 0x000fe200078ef800 */
[----:B------:R-:W-:Y:S01]  /*5020*/  IMAD.WIDE.U32 R2, R2, 0x100, RZ ;  /* 0x0000010002027825 */ /* 0x000fe200078e00ff */
[----:B------:R-:W-:-:S02]  /*5030*/  PRMT R28, R28, 0x7773, RZ ;  /* 0x000077731c1c7816 */ /* 0x000fc400000000ff */
[----:B------:R-:W-:Y:S01]  /*5040*/  PRMT R30, R30, 0x7773, RZ ;  /* 0x000077731e1e7816 */ /* 0x000fe200000000ff */
[----:B------:R-:W-:Y:S01]  /*5050*/  IMAD.MOV.U32 R0, RZ, RZ, RZ ;  /* 0x000000ffff007224 */ /* 0x000fe200078e00ff */
[----:B------:R-:W-:Y:S01]  /*5060*/  LOP3.LUT R5, R11, R7, RZ, 0xfc, !PT ;  /* 0x000000070b057212 */ /* 0x000fe200078efcff */
[----:B------:R-:W-:Y:S01]  /*5070*/  IMAD.WIDE.U32 R10, R10, 0x10000, RZ ;  /* 0x000100000a0a7825 */ /* 0x000fe200078e00ff */
[----:B------:R-:W-:Y:S02]  /*5080*/  LOP3.LUT R7, R17, R15, RZ, 0xfc, !PT ;  /* 0x0000000f11077212 */ /* 0x000fe400078efcff */
[----:B------:R-:W-:Y:S01]  /*5090*/  LOP3.LUT R25, R25, 0xff, R28, 0xf8, !PT ;  /* 0x000000ff19197812 */ /* 0x000fe200078ef81c */
[----:B------:R-:W-:Y:S01]  /*50a0*/  IMAD.WIDE.U32 R14, R14, 0x1000000, RZ ;  /* 0x010000000e0e7825 */ /* 0x000fe200078e00ff */
[----:B------:R-:W-:Y:S01]  /*50b0*/  LOP3.LUT R21, R21, 0xff, R30, 0xf8, !PT ;  /* 0x000000ff15157812 */ /* 0x000fe200078ef81e */
[----:B------:R0:W-:Y:S01]  /*50c0*/  STL.128 [R1+0x60], R4 ;  /* 0x0000600401007387 */ /* 0x0001e20000100c00 */
[----:B------:R-:W-:Y:S01]  /*50d0*/  PRMT R24, R29, 0x7773, RZ ;  /* 0x000077731d187816 */ /* 0x000fe200000000ff */
[----:B------:R-:W-:Y:S01]  /*50e0*/  IMAD.WIDE.U32 R16, R16, 0x10000, RZ ;  /* 0x0001000010107825 */ /* 0x000fe200078e00ff */
[----:B------:R-:W-:-:S02]  /*50f0*/  LOP3.LUT R23, R2, R8, R10, 0xfe, !PT ;  /* 0x0000000802177212 */ /* 0x000fc400078efe0a */
[----:B------:R-:W-:Y:S01]  /*5100*/  PRMT R22, R31, 0x7773, RZ ;  /* 0x000077731f167816 */ /* 0x000fe200000000ff */
[----:B------:R-:W-:Y:S01]  /*5110*/  IMAD.MOV.U32 R2, RZ, RZ, RZ ;  /* 0x000000ffff027224 */ /* 0x000fe200078e00ff */
[----:B------:R-:W-:Y:S02]  /*5120*/  LOP3.LUT R19, R12, R14, R16, 0xfe, !PT ;  /* 0x0000000e0c137212 */ /* 0x000fe400078efe10 */
[----:B------:R-:W-:Y:S02]  /*5130*/  LOP3.LUT R9, R11, R25, R9, 0xfe, !PT ;  /* 0x000000190b097212 */ /* 0x000fe400078efe09 */
[----:B------:R-:W-:Y:S02]  /*5140*/  LOP3.LUT R15, R17, R21, R15, 0xfe, !PT ;  /* 0x00000015110f7212 */ /* 0x000fe400078efe0f */
[----:B------:R-:W-:Y:S02]  /*5150*/  LOP3.LUT R24, R23, 0xff, R24, 0xf8, !PT ;  /* 0x000000ff17187812 */ /* 0x000fe400078ef818 */
[----:B------:R-:W-:-:S02]  /*5160*/  LOP3.LUT R22, R19, 0xff, R22, 0xf8, !PT ;  /* 0x000000ff13167812 */ /* 0x000fc400078ef816 */
[----:B------:R-:W-:Y:S01]  /*5170*/  LOP3.LUT R27, R9, R3, RZ, 0xfc, !PT ;  /* 0x00000003091b7212 */ /* 0x000fe200078efcff */
[----:B0-----:R-:W-:Y:S01]  /*5180*/  IMAD.MOV.U32 R4, RZ, RZ, R24 ;  /* 0x000000ffff047224 */ /* 0x001fe200078e0018 */
[----:B------:R-:W-:Y:S01]  /*5190*/  LOP3.LUT R23, R15, R13, RZ, 0xfc, !PT ;  /* 0x0000000d0f177212 */ /* 0x000fe200078efcff */
[----:B------:R-:W-:Y:S02]  /*51a0*/  IMAD.MOV.U32 R6, RZ, RZ, R22 ;  /* 0x000000ffff067224 */ /* 0x000fe400078e0016 */
[----:B------:R-:W-:Y:S02]  /*51b0*/  IMAD.MOV.U32 R5, RZ, RZ, R27 ;  /* 0x000000ffff057224 */ /* 0x000fe400078e001b */
[----:B------:R-:W-:-:S05]  /*51c0*/  IMAD.MOV.U32 R7, RZ, RZ, R23 ;  /* 0x000000ffff077224 */ /* 0x000fca00078e0017 */
[----:B------:R0:W-:Y:S02]  /*51d0*/  STL.128 [R1+0x70], R4 ;  /* 0x0000700401007387 */ /* 0x0001e40000100c00 */
.L_x_18:
[----:B0-----:R-:W-:-:S05]  /*51e0*/  IMAD.IADD R3, R1, 0x1, R2 ;  /* 0x0000000101037824 */ /* 0x001fca00078e0202 */
[----:B------:R-:W2:Y:S04]  /*51f0*/  LDL.64 R28, [R3+0x48] ;  /* 0x00004800031c7983 */ /* 0x000ea80000100a00 */
[----:B0-----:R-:W3:Y:S04]  /*5200*/  LDL.64 R4, [R3+0x8] ;  /* 0x0000080003047983 */ /* 0x001ee80000100a00 */
[----:B------:R-:W4:Y:S04]  /*5210*/  LDL.64 R6, [R3+0x50] ;  /* 0x0000500003067983 */ /* 0x000f280000100a00 */
[----:B------:R-:W5:Y:S04]  /*5220*/  LDL.64 R8, [R3+0x10] ;  /* 0x0000100003087983 */ /* 0x000f680000100a00 */
[----:B------:R-:W5:Y:S04]  /*5230*/  LDL.64 R12, [R3+0x58] ;  /* 0x00005800030c7983 */ /* 0x000f680000100a00 */
[----:B------:R-:W5:Y:S04]  /*5240*/  LDL.64 R10, [R3+0x18] ;  /* 0x00001800030a7983 */ /* 0x000f680000100a00 */
[----:B------:R-:W5:Y:S04]  /*5250*/  LDL.64 R14, [R3+0x20] ;  /* 0x00002000030e7983 */ /* 0x000f680000100a00 */
[----:B------:R-:W5:Y:S01]  /*5260*/  LDL.64 R16, [R3+0x60] ;  /* 0x0000600003107983 */ /* 0x000f620000100a00 */
[----:B------:R-:W-:-:S02]  /*5270*/  SHF.R.U64 R25, R24, 0x6, R27 ;  /* 0x0000000618197819 */ /* 0x000fc4000000121b */
[----:B------:R-:W-:Y:S01]  /*5280*/  SHF.L.W.U32.HI R37, R24, 0xd, R27 ;  /* 0x0000000d18257819 */ /* 0x000fe20000010e1b */
[----:B------:R-:W5:Y:S01]  /*5290*/  LDL.64 R20, [R3+0x68] ;  /* 0x0000680003147983 */ /* 0x000f620000100a00 */
[----:B------:R-:W-:-:S03]  /*52a0*/  SHF.L.W.U32.HI R26, R27, 0x3, R24 ;  /* 0x000000031b1a7819 */ /* 0x000fc60000010e18 */
[----:B------:R-:W5:Y:S01]  /*52b0*/  LDL.64 R18, [R3+0x28] ;  /* 0x0000280003127983 */ /* 0x000f620000100a00 */
[----:B------:R-:W-:Y:S02]  /*52c0*/  LOP3.LUT R37, R25, R37, R26, 0x96, !PT ;  /* 0x0000002519257212 */ /* 0x000fe400078e961a */
[----:B------:R-:W-:Y:S02]  /*52d0*/  SHF.L.W.U32.HI R30, R27, 0xd, R24 ;  /* 0x0000000d1b1e7819 */ /* 0x000fe40000010e18 */
[--C-:B------:R-:W-:Y:S02]  /*52e0*/  SHF.L.W.U32.HI R31, R24, 0x3, R27.reuse ;  /* 0x00000003181f7819 */ /* 0x100fe40000010e1b */
[----:B------:R-:W5:Y:S01]  /*52f0*/  LDL.64 R24, [R3+0x30] ;  /* 0x0000300003187983 */ /* 0x000f620000100a00 */
[----:B------:R-:W-:Y:S02]  /*5300*/  SHF.R.U32.HI R40, RZ, 0x6, R27 ;  /* 0x00000006ff287819 */ /* 0x000fe4000001161b */
[C-C-:B------:R-:W-:Y:S01]  /*5310*/  SHF.R.U64 R38, R22.reuse, 0x6, R23.reuse ;  /* 0x0000000616267819 */ /* 0x140fe20000001217 */
[----:B------:R-:W5:Y:S01]  /*5320*/  LDL.64 R26, [R3+0x70] ;  /* 0x00007000031a7983 */ /* 0x000f620000100a00 */
[----:B------:R-:W-:-:S02]  /*5330*/  SHF.L.W.U32.HI R33, R22, 0xd, R23 ;  /* 0x0000000d16217819 */ /* 0x000fc40000010e17 */
[C-C-:B------:R-:W-:Y:S02]  /*5340*/  SHF.L.W.U32.HI R36, R23.reuse, 0x3, R22.reuse ;  /* 0x0000000317247819 */ /* 0x140fe40000010e16 */
[----:B------:R-:W-:Y:S02]  /*5350*/  SHF.L.W.U32.HI R32, R23, 0xd, R22 ;  /* 0x0000000d17207819 */ /* 0x000fe40000010e16 */
[--C-:B------:R-:W-:Y:S02]  /*5360*/  SHF.L.W.U32.HI R39, R22, 0x3, R23.reuse ;  /* 0x0000000316277819 */ /* 0x100fe40000010e17 */
[----:B------:R-:W-:Y:S02]  /*5370*/  SHF.R.U32.HI R23, RZ, 0x6, R23 ;  /* 0x00000006ff177819 */ /* 0x000fe40000011617 */
[----:B------:R-:W-:Y:S02]  /*5380*/  LOP3.LUT R22, R40, R30, R31, 0x96, !PT ;  /* 0x0000001e28167212 */ /* 0x000fe400078e961f */
[----:B------:R-:W-:-:S02]  /*5390*/  LOP3.LUT R31, R23, R32, R39, 0x96, !PT ;  /* 0x00000020171f7212 */ /* 0x000fc400078e9627 */
[----:B------:R-:W-:Y:S02]  /*53a0*/  LOP3.LUT R33, R38, R33, R36, 0x96, !PT ;  /* 0x0000002126217212 */ /* 0x000fe400078e9624 */
[----:B--2---:R-:W-:Y:S02]  /*53b0*/  IADD3 R34, P0, P1, R34, R37, R28 ;  /* 0x0000002522227210 */ /* 0x004fe4000791e01c */
[C-C-:B---3--:R-:W-:Y:S02]  /*53c0*/  SHF.L.W.U32.HI R30, R5.reuse, 0x1f, R4.reuse ;  /* 0x0000001f051e7819 */ /* 0x148fe40000010e04 */
[----:B------:R-:W-:Y:S02]  /*53d0*/  SHF.L.W.U32.HI R37, R5, 0x18, R4 ;  /* 0x0000001805257819 */ /* 0x000fe40000010e04 */
[--C-:B------:R-:W-:Y:S02]  /*53e0*/  SHF.R.U32.HI R32, RZ, 0x7, R5.reuse ;  /* 0x00000007ff207819 */ /* 0x100fe40000011605 */
[----:B------:R-:W-:-:S02]  /*53f0*/  SHF.L.W.U32.HI R23, R4, 0x1f, R5 ;  /* 0x0000001f04177819 */ /* 0x000fc40000010e05 */
[C-C-:B------:R-:W-:Y:S02]  /*5400*/  SHF.L.W.U32.HI R28, R4.reuse, 0x18, R5.reuse ;  /* 0x00000018041c7819 */ /* 0x140fe40000010e05 */
[----:B------:R-:W-:Y:S02]  /*5410*/  SHF.R.U64 R39, R4, 0x7, R5 ;  /* 0x0000000704277819 */ /* 0x000fe40000001205 */
[----:B------:R-:W-:Y:S02]  /*5420*/  IADD3.X R35, PT, PT, R35, R22, R29, P0, P1 ;  /* 0x0000001623237210 */ /* 0x000fe400007e241d */
[----:B------:R-:W-:Y:S02]  /*5430*/  LOP3.LUT R30, R32, R30, R37, 0x96, !PT ;  /* 0x0000001e201e7212 */ /* 0x000fe400078e9625 */
[----:B------:R-:W-:Y:S02]  /*5440*/  LOP3.LUT R39, R39, R23, R28, 0x96, !PT ;  /* 0x0000001727277212 */ /* 0x000fe400078e961c */
[----:B----4-:R-:W-:Y:S01]  /*5450*/  IADD3 R32, P1, P2, R4, R33, R6 ;  /* 0x0000002104207210 */ /* 0x010fe20007a3e006 */
[----:B------:R-:W2:Y:S01]  /*5460*/  LDL.64 R22, [R3+0x38] ;  /* 0x0000380003167983 */ /* 0x000ea20000100a00 */
[----:B-----5:R-:W-:-:S02]  /*5470*/  SHF.L.W.U32.HI R28, R8, 0x1f, R9 ;  /* 0x0000001f081c7819 */ /* 0x020fc40000010e09 */
[C-C-:B------:R-:W-:Y:S02]  /*5480*/  SHF.L.W.U32.HI R33, R8.reuse, 0x18, R9.reuse ;  /* 0x0000001808217819 */ /* 0x140fe40000010e09 */
[--C-:B------:R-:W-:Y:S02]  /*5490*/  SHF.R.U64 R36, R8, 0x7, R9.reuse ;  /* 0x0000000708247819 */ /* 0x100fe40000001209 */
        /* <DEDUP_REMOVED lines=8> */
[----:B------:R-:W-:Y:S01]  /*5520*/  IMAD.X R5, R35, 0x1, R30, P0 ;  /* 0x0000000123057824 */ /* 0x000fe200000e061e */
[----:B------:R-:W3:Y:S03]  /*5530*/  LDL.64 R28, [R3+0x78] ;  /* 0x00007800031c7983 */ /* 0x000ee60000100a00 */
[----:B------:R-:W-:-:S02]  /*5540*/  IMAD.X R7, R7, 0x1, R34, P1 ;  /* 0x0000000107077824 */ /* 0x000fc400008e0622 */
[----:B------:R-:W4:Y:S04]  /*5550*/  LDL.64 R34, [R3+0x40] ;  /* 0x0000400003227983 */ /* 0x000f280000100a00 */
[----:B------:R0:W-:Y:S04]  /*5560*/  STL.128 [R3+0x80], R4 ;  /* 0x0000800403007387 */ /* 0x0001e80000100c00 */
[----:B------:R-:W5:Y:S01]  /*5570*/  LDL.64 R30, [R3+0x80] ;  /* 0x00008000031e7983 */ /* 0x000f620000100a00 */
[----:B------:R-:W-:Y:S02]  /*5580*/  SHF.L.W.U32.HI R33, R4, 0xd, R5 ;  /* 0x0000000d04217819 */ /* 0x000fe40000010e05 */
[----:B------:R-:W-:-:S02]  /*5590*/  SHF.L.W.U32.HI R32, R5, 0x3, R4 ;  /* 0x0000000305207819 */ /* 0x000fc40000010e04 */
[--C-:B------:R-:W-:Y:S02]  /*55a0*/  SHF.R.U64 R36, R4, 0x6, R5.reuse ;  /* 0x0000000604247819 */ /* 0x100fe40000001205 */
[----:B------:R-:W-:Y:S02]  /*55b0*/  SHF.L.W.U32.HI R37, R5, 0xd, R4 ;  /* 0x0000000d05257819 */ /* 0x000fe40000010e04 */
[----:B------:R-:W-:Y:S02]  /*55c0*/  LOP3.LUT R33, R36, R33, R32, 0x96, !PT ;  /* 0x0000002124217212 */ /* 0x000fe400078e9620 */
[--C-:B------:R-:W-:Y:S02]  /*55d0*/  SHF.L.W.U32.HI R32, R4, 0x3, R5.reuse ;  /* 0x0000000304207819 */ /* 0x100fe40000010e05 */
[----:B------:R-:W-:Y:S02]  /*55e0*/  SHF.R.U32.HI R40, RZ, 0x6, R5 ;  /* 0x00000006ff287819 */ /* 0x000fe40000011605 */
[----:B------:R-:W-:-:S02]  /*55f0*/  SHF.L.W.U32.HI R36, R7, 0xd, R6 ;  /* 0x0000000d07247819 */ /* 0x000fc40000010e06 */
[C-C-:B------:R-:W-:Y:S02]  /*5600*/  SHF.L.W.U32.HI R38, R6.reuse, 0xd, R7.reuse ;  /* 0x0000000d06267819 */ /* 0x140fe40000010e07 */
[C-C-:B0-----:R-:W-:Y:S02]  /*5610*/  SHF.L.W.U32.HI R5, R6.reuse, 0x3, R7.reuse ;  /* 0x0000000306057819 */ /* 0x141fe40000010e07 */
[----:B------:R-:W-:Y:S02]  /*5620*/  SHF.L.W.U32.HI R39, R7, 0x3, R6 ;  /* 0x0000000307277819 */ /* 0x000fe40000010e06 */
[--C-:B------:R-:W-:Y:S02]  /*5630*/  SHF.R.U32.HI R4, RZ, 0x6, R7.reuse ;  /* 0x00000006ff047819 */ /* 0x100fe40000011607 */
[----:B------:R-:W-:Y:S02]  /*5640*/  SHF.R.U64 R6, R6, 0x6, R7 ;  /* 0x0000000606067819 */ /* 0x000fe40000001207 */
[----:B------:R-:W-:-:S02]  /*5650*/  LOP3.LUT R5, R4, R36, R5, 0x96, !PT ;  /* 0x0000002404057212 */ /* 0x000fc400078e9605 */
[----:B------:R-:W-:Y:S02]  /*5660*/  LOP3.LUT R37, R40, R37, R32, 0x96, !PT ;  /* 0x0000002528257212 */ /* 0x000fe400078e9620 */
[----:B------:R-:W-:Y:S02]  /*5670*/  LOP3.LUT R7, R6, R38, R39, 0x96, !PT ;  /* 0x0000002606077212 */ /* 0x000fe400078e9627 */
[----:B------:R-:W-:Y:S02]  /*5680*/  IADD3 R4, P0, P1, R8, R33, R12 ;  /* 0x0000002108047210 */ /* 0x000fe4000791e00c */
[C-C-:B------:R-:W-:Y:S02]  /*5690*/  SHF.L.W.U32.HI R32, R10.reuse, 0x1f, R11.reuse ;  /* 0x0000001f0a207819 */ /* 0x140fe40000010e0b */
[C-C-:B------:R-:W-:Y:S02]  /*56a0*/  SHF.L.W.U32.HI R39, R10.reuse, 0x18, R11.reuse ;  /* 0x000000180a277819 */ /* 0x140fe40000010e0b */
[----:B------:R-:W-:-:S02]  /*56b0*/  SHF.R.U64 R36, R10, 0x7, R11 ;  /* 0x000000070a247819 */ /* 0x000fc4000000120b */
[C-C-:B------:R-:W-:Y:S02]  /*56c0*/  SHF.L.W.U32.HI R6, R11.reuse, 0x1f, R10.reuse ;  /* 0x0000001f0b067819 */ /* 0x140fe40000010e0a */
[----:B------:R-:W-:Y:S02]  /*56d0*/  SHF.L.W.U32.HI R33, R11, 0x18, R10 ;  /* 0x000000180b217819 */ /* 0x000fe40000010e0a */
[----:B------:R-:W-:Y:S02]  /*56e0*/  SHF.R.U32.HI R12, RZ, 0x7, R11 ;  /* 0x00000007ff0c7819 */ /* 0x000fe4000001160b */
[----:B------:R-:W-:Y:S02]  /*56f0*/  IADD3.X R8, PT, PT, R9, R37, R13, P0, P1 ;  /* 0x0000002509087210 */ /* 0x000fe400007e240d */
[----:B------:R-:W-:Y:S02]  /*5700*/  LOP3.LUT R39, R36, R32, R39, 0x96, !PT ;  /* 0x0000002024277212 */ /* 0x000fe400078e9627 */
[----:B------:R-:W-:-:S02]  /*5710*/  LOP3.LUT R33, R12, R6, R33, 0x96, !PT ;  /* 0x000000060c217212 */ /* 0x000fc400078e9621 */
[C-C-:B------:R-:W-:Y:S02]  /*5720*/  SHF.L.W.U32.HI R9, R14.reuse, 0x1f, R15.reuse ;  /* 0x0000001f0e097819 */ /* 0x140fe40000010e0f */
[C-C-:B------:R-:W-:Y:S02]  /*5730*/  SHF.L.W.U32.HI R12, R14.reuse, 0x18, R15.reuse ;  /* 0x000000180e0c7819 */ /* 0x140fe40000010e0f */
[----:B------:R-:W-:Y:S02]  /*5740*/  SHF.R.U64 R32, R14, 0x7, R15 ;  /* 0x000000070e207819 */ /* 0x000fe4000000120f */
[----:B------:R-:W-:Y:S02]  /*5750*/  IADD3 R7, P1, P2, R10, R7, R16 ;  /* 0x000000070a077210 */ /* 0x000fe40007a3e010 */
[C-C-:B------:R-:W-:Y:S02]  /*5760*/  SHF.L.W.U32.HI R6, R15.reuse, 0x1f, R14.reuse ;  /* 0x0000001f0f067819 */ /* 0x140fe40000010e0e */
[----:B------:R-:W-:-:S02]  /*5770*/  SHF.L.W.U32.HI R13, R15, 0x18, R14 ;  /* 0x000000180f0d7819 */ /* 0x000fc40000010e0e */
[----:B------:R-:W-:Y:S02]  /*5780*/  SHF.R.U32.HI R16, RZ, 0x7, R15 ;  /* 0x00000007ff107819 */ /* 0x000fe4000001160f */
[----:B------:R-:W-:Y:S02]  /*5790*/  LOP3.LUT R12, R32, R9, R12, 0x96, !PT ;  /* 0x00000009200c7212 */ /* 0x000fe400078e960c */
[----:B------:R-:W-:Y:S02]  /*57a0*/  IADD3 R4, P0, PT, R4, R39, RZ ;  /* 0x0000002704047210 */ /* 0x000fe40007f1e0ff */
[----:B------:R-:W-:Y:S02]  /*57b0*/  IADD3.X R10, PT, PT, R11, R5, R17, P1, P2 ;  /* 0x000000050b0a7210 */ /* 0x000fe40000fe4411 */
[----:B------:R-:W-:Y:S01]  /*57c0*/  LOP3.LUT R13, R16, R6, R13, 0x96, !PT ;  /* 0x00000006100d7212 */ /* 0x000fe200078e960d */
[----:B------:R-:W-:Y:S01]  /*57d0*/  IMAD.X R5, R8, 0x1, R33, P0 ;  /* 0x0000000108057824 */ /* 0x000fe200000e0621 */
[----:B------:R-:W-:-:S04]  /*57e0*/  IADD3 R6, P1, PT, R7, R12, RZ ;  /* 0x0000000c07067210 */ /* 0x000fc80007f3e0ff */
[----:B------:R-:W-:Y:S01]  /*57f0*/  SHF.L.W.U32.HI R9, R4, 0xd, R5 ;  /* 0x0000000d04097819 */ /* 0x000fe20000010e05 */
[----:B------:R-:W-:Y:S01]  /*5800*/  IMAD.X R7, R10, 0x1, R13, P1 ;  /* 0x000000010a077824 */ /* 0x000fe200008e060d */
        /* <DEDUP_REMOVED lines=15> */
[C-C-:B------:R-:W-:Y:S02]  /*5900*/  SHF.L.W.U32.HI R10, R19.reuse, 0x1f, R18.reuse ;  /* 0x0000001f130a7819 */ /* 0x140fe40000010e12 */
[----:B------:R-:W-:-:S02]  /*5910*/  SHF.L.W.U32.HI R13, R19, 0x18, R18 ;  /* 0x00000018130d7819 */ /* 0x000fc40000010e12 */
[----:B------:R-:W-:Y:S02]  /*5920*/  SHF.R.U32.HI R14, RZ, 0x7, R19 ;  /* 0x00000007ff0e7819 */ /* 0x000fe40000011613 */
[----:B------:R-:W-:Y:S02]  /*5930*/  SHF.L.W.U32.HI R9, R7, 0xd, R6 ;  /* 0x0000000d07097819 */ /* 0x000fe40000010e06 */
[--C-:B------:R-:W-:Y:S02]  /*5940*/  SHF.L.W.U32.HI R16, R6, 0x3, R7.reuse ;  /* 0x0000000306107819 */ /* 0x100fe40000010e07 */
[----:B------:R-:W-:Y:S02]  /*5950*/  SHF.R.U32.HI R32, RZ, 0x6, R7 ;  /* 0x00000006ff207819 */ /* 0x000fe40000011607 */
[----:B------:R-:W-:Y:S02]  /*5960*/  IADD3.X R20, PT, PT, R15, R39, R21, P0, P1 ;  /* 0x000000270f147210 */ /* 0x000fe400007e2415 */
[----:B------:R-:W-:-:S02]  /*5970*/  LOP3.LUT R17, R33, R12, R17, 0x96, !PT ;  /* 0x0000000c21117212 */ /* 0x000fc400078e9611 */
[----:B------:R-:W-:Y:S02]  /*5980*/  LOP3.LUT R21, R14, R10, R13, 0x96, !PT ;  /* 0x0000000a0e157212 */ /* 0x000fe400078e960d */
[C-C-:B------:R-:W-:Y:S02]  /*5990*/  SHF.L.W.U32.HI R12, R24.reuse, 0x1f, R25.reuse ;  /* 0x0000001f180c7819 */ /* 0x140fe40000010e19 */
[C-C-:B------:R-:W-:Y:S02]  /*59a0*/  SHF.L.W.U32.HI R15, R24.reuse, 0x18, R25.reuse ;  /* 0x00000018180f7819 */ /* 0x140fe40000010e19 */
[----:B------:R-:W-:Y:S02]  /*59b0*/  SHF.R.U64 R14, R24, 0x7, R25 ;  /* 0x00000007180e7819 */ /* 0x000fe40000001219 */
[----:B------:R-:W-:Y:S02]  /*59c0*/  LOP3.LUT R9, R32, R9, R16, 0x96, !PT ;  /* 0x0000000920097212 */ /* 0x000fe400078e9610 */
[----:B------:R-:W-:-:S02]  /*59d0*/  SHF.L.W.U32.HI R10, R25, 0x1f, R24 ;  /* 0x0000001f190a7819 */ /* 0x000fc40000010e18 */
[----:B------:R-:W-:Y:S02]  /*59e0*/  SHF.L.W.U32.HI R13, R25, 0x18, R24 ;  /* 0x00000018190d7819 */ /* 0x000fe40000010e18 */
[----:B------:R-:W-:Y:S02]  /*59f0*/  IADD3 R11, P1, P2, R18, R11, R26 ;  /* 0x0000000b120b7210 */ /* 0x000fe40007a3e01a */
[----:B------:R-:W-:Y:S02]  /*5a00*/  SHF.R.U32.HI R16, RZ, 0x7, R25 ;  /* 0x00000007ff107819 */ /* 0x000fe40000011619 */
[----:B------:R-:W-:Y:S02]  /*5a10*/  LOP3.LUT R12, R14, R12, R15, 0x96, !PT ;  /* 0x0000000c0e0c7212 */ /* 0x000fe400078e960f */
[----:B------:R-:W-:Y:S02]  /*5a20*/  IADD3.X R9, PT, PT, R19, R9, R27, P1, P2 ;  /* 0x0000000913097210 */ /* 0x000fe40000fe441b */
[----:B------:R-:W-:-:S02]  /*5a30*/  LOP3.LUT R14, R16, R10, R13, 0x96, !PT ;  /* 0x0000000a100e7212 */ /* 0x000fc400078e960d */
[----:B------:R-:W-:Y:S02]  /*5a40*/  IADD3 R8, P0, PT, R8, R17, RZ ;  /* 0x0000001108087210 */ /* 0x000fe40007f1e0ff */
[----:B------:R-:W-:-:S03]  /*5a50*/  IADD3 R10, P1, PT, R11, R12, RZ ;  /* 0x0000000c0b0a7210 */ /* 0x000fc60007f3e0ff */
[----:B------:R-:W-:Y:S02]  /*5a60*/  IMAD.X R11, R20, 0x1, R21, P0 ;  /* 0x00000001140b7824 */ /* 0x000fe400000e0615 */
[----:B------:R-:W-:-:S03]  /*5a70*/  IMAD.X R9, R9, 0x1, R14, P1 ;  /* 0x0000000109097824 */ /* 0x000fc600008e060e */
        /* <DEDUP_REMOVED lines=35> */
[----:B-----5:R-:W-:Y:S02]  /*5cb0*/  IADD3 R22, P1, P2, R22, R19, R30 ;  /* 0x0000001316167210 */ /* 0x020fe40007a3e01e */
[C-C-:B------:R-:W-:Y:S02]  /*5cc0*/  SHF.L.W.U32.HI R12, R35.reuse, 0x1f, R34.reuse ;  /* 0x0000001f230c7819 */ /* 0x140fe40000010e22 */
[----:B------:R-:W-:Y:S02]  /*5cd0*/  SHF.L.W.U32.HI R15, R35, 0x18, R34 ;  /* 0x00000018230f7819 */ /* 0x000fe40000010e22 */
[----:B------:R-:W-:Y:S02]  /*5ce0*/  SHF.R.U32.HI R17, RZ, 0x7, R35 ;  /* 0x00000007ff117819 */ /* 0x000fe40000011623 */
[----:B------:R-:W-:-:S02]  /*5cf0*/  LOP3.LUT R13, R16, R13, R14, 0x96, !PT ;  /* 0x0000000d100d7212 */ /* 0x000fc400078e960e */
[----:B------:R-:W-:Y:S02]  /*5d00*/  IADD3 R24, P0, PT, R24, R27, RZ ;  /* 0x0000001b18187210 */ /* 0x000fe40007f1e0ff */
[----:B------:R-:W-:Y:S02]  /*5d10*/  IADD3.X R23, PT, PT, R23, R21, R31, P1, P2 ;  /* 0x0000001517177210 */ /* 0x000fe40000fe441f */
[----:B------:R-:W-:Y:S01]  /*5d20*/  LOP3.LUT R12, R17, R12, R15, 0x96, !PT ;  /* 0x0000000c110c7212 */ /* 0x000fe200078e960f */
[----:B------:R-:W-:Y:S01]  /*5d30*/  IMAD.X R27, R25, 0x1, R18, P0 ;  /* 0x00000001191b7824 */ /* 0x000fe200000e0612 */
[----:B------:R-:W-:Y:S01]  /*5d40*/  IADD3 R22, P1, PT, R22, R13, RZ ;  /* 0x0000000d16167210 */ /* 0x000fe20007f3e0ff */
[----:B------:R-:W-:Y:S01]  /*5d50*/  IMAD.MOV.U32 R20, RZ, RZ, R24 ;  /* 0x000000ffff147224 */ /* 0x000fe200078e0018 */
[----:B------:R-:W-:Y:S01]  /*5d60*/  IADD3 R2, P0, PT, R2, 0x40, RZ ;  /* 0x0000004002027810 */ /* 0x000fe20007f1e0ff */
[----:B------:R-:W-:Y:S02]  /*5d70*/  IMAD.MOV.U32 R21, RZ, RZ, R27 ;  /* 0x000000ffff157224 */ /* 0x000fe400078e001b */
[----:B------:R-:W-:-:S02]  /*5d80*/  IMAD.X R23, R23, 0x1, R12, P1 ;  /* 0x0000000117177824 */ /* 0x000fc400008e060c */
[----:B------:R-:W-:Y:S01]  /*5d90*/  IMAD.X R0, RZ, RZ, R0, P0 ;  /* 0x000000ffff007224 */ /* 0x000fe200000e0600 */
[----:B------:R-:W-:Y:S02]  /*5da0*/  ISETP.NE.U32.AND P0, PT, R2, 0x200, PT ;  /* 0x000002000200780c */ /* 0x000fe40003f05070 */
[----:B------:R0:W-:Y:S02]  /*5db0*/  STL.128 [R3+0xb0], R20 ;  /* 0x0000b01403007387 */ /* 0x0001e40000100c00 */
[----:B------:R-:W-:-:S13]  /*5dc0*/  ISETP.NE.AND.EX P0, PT, R0, RZ, PT, P0 ;  /* 0x000000ff0000720c */ /* 0x000fda0003f05300 */
[----:B------:R-:W-:Y:S05]  /*5dd0*/  @P0 BRA `(.L_x_18) ;  /* 0xfffffff400000947 */ /* 0x000fea000383ffff */
[----:B------:R-:W2:Y:S04]  /*5de0*/  LDL.64 R30, [R1+0x350] ;  /* 0x00035000011e7983 */ /* 0x000ea80000100a00 */
[----:B------:R-:W3:Y:S04]  /*5df0*/  LDL.128 R12, [R1+0x340] ;  /* 0x00034000010c7983 */ /* 0x000ee80000100c00 */
[----:B------:R-:W4:Y:S04]  /*5e00*/  LDL.128 R8, [R1+0x330] ;  /* 0x0003300001087983 */ /* 0x000f280000100c00 */
[----:B0-----:R-:W5:Y:S04]  /*5e10*/  LDL.128 R4, [R1+0x320] ;  /* 0x0003200001047983 */ /* 0x001f680000100c00 */
        /* <DEDUP_REMOVED lines=19> */
.L_x_19:
[----:B------:R-:W-:-:S06]  /*5f50*/  IMAD.IADD R20, R1, 0x1, R16 ;  /* 0x0000000101147824 */ /* 0x000fcc00078e0210 */
[----:B------:R-:W2:Y:S01]  /*5f60*/  LDL.128 R20, [R20] ;  /* 0x0000000014147983 */ /* 0x000ea20000100c00 */
[C-C-:B------:R-:W-:Y:S02]  /*5f70*/  SHF.L.W.U32.HI R29, R35.reuse, 0x12, R32.reuse ;  /* 0x00000012231d7819 */ /* 0x140fe40000010e20 */
[----:B------:R-:W-:Y:S02]  /*5f80*/  SHF.L.W.U32.HI R40, R35, 0xe, R32 ;  /* 0x0000000e23287819 */ /* 0x000fe40000010e20 */
[----:B------:R-:W-:Y:S02]  /*5f90*/  SHF.L.W.U32.HI R41, R32, 0x17, R35 ;  /* 0x0000001720297819 */ /* 0x000fe40000010e23 */
[----:B------:R-:W-:Y:S02]  /*5fa0*/  LOP3.LUT R42, R33, R36, R37, 0xe8, !PT ;  /* 0x00000024212a7212 */ /* 0x000fe400078ee825 */
[----:B------:R-:W-:Y:S02]  /*5fb0*/  LOP3.LUT R29, R41, R29, R40, 0x96, !PT ;  /* 0x0000001d291d7212 */ /* 0x000fe400078e9628 */
[----:B------:R-:W-:-:S02]  /*5fc0*/  LOP3.LUT R41, R17, R35, R19, 0xb8, !PT ;  /* 0x0000002311297212 */ /* 0x000fc400078eb813 */
[----:B------:R-:W-:Y:S02]  /*5fd0*/  SHF.L.W.U32.HI R40, R35, 0x17, R32 ;  /* 0x0000001723287819 */ /* 0x000fe40000010e20 */
[----:B------:R-:W-:Y:S02]  /*5fe0*/  IADD3 R41, P0, P1, R28, R29, R41 ;  /* 0x0000001d1c297210 */ /* 0x000fe4000791e029 */
[C-C-:B------:R-:W-:Y:S02]  /*5ff0*/  SHF.L.W.U32.HI R28, R32.reuse, 0x12, R35.reuse ;  /* 0x00000012201c7819 */ /* 0x140fe40000010e23 */
[----:B------:R-:W-:-:S04]  /*6000*/  SHF.L.W.U32.HI R29, R32, 0xe, R35 ;  /* 0x0000000e201d7819 */ /* 0x000fc80000010e23 */
[----:B------:R-:W-:Y:S02]  /*6010*/  LOP3.LUT R43, R40, R28, R29, 0x96, !PT ;  /* 0x0000001c282b7212 */ /* 0x000fe400078e961d */
[----:B------:R-:W2:Y:S01]  /*6020*/  LDC.64 R28, c[0x3][R16] ;  /* 0x00c00000101c7b82 */ /* 0x000ea20000000a00 */
[----:B------:R-:W-:-:S04]  /*6030*/  LOP3.LUT R40, R25, R32, R18, 0xb8, !PT ;  /* 0x0000002019287212 */ /* 0x000fc800078eb812 */
[----:B------:R-:W-:Y:S02]  /*6040*/  IADD3.X R43, PT, PT, R27, R43, R40, P0, P1 ;  /* 0x0000002b1b2b7210 */ /* 0x000fe400007e2428 */
[----:B--2---:R-:W-:Y:S02]  /*6050*/  IADD3 R27, P0, P1, R20, R41, R28 ;  /* 0x00000029141b7210 */ /* 0x004fe4000791e01c */
[----:B------:R-:W-:Y:S02]  /*6060*/  SHF.L.W.U32.HI R20, R37, 0x4, R34 ;  /* 0x0000000425147819 */ /* 0x000fe40000010e22 */
[----:B------:R-:W-:Y:S02]  /*6070*/  IADD3.X R21, PT, PT, R21, R43, R29, P0, P1 ;  /* 0x0000002b15157210 */ /* 0x000fe400007e241d */
[C-C-:B------:R-:W-:Y:S02]  /*6080*/  SHF.L.W.U32.HI R29, R34.reuse, 0x1e, R37.reuse ;  /* 0x0000001e221d7819 */ /* 0x140fe40000010e25 */
[----:B------:R-:W-:-:S02]  /*6090*/  SHF.L.W.U32.HI R28, R34, 0x19, R37 ;  /* 0x00000019221c7819 */ /* 0x000fc40000010e25 */
[----:B------:R-:W-:Y:S02]  /*60a0*/  IADD3 R40, P0, PT, R24, R27, RZ ;  /* 0x0000001b18287210 */ /* 0x000fe40007f1e0ff */
[----:B------:R-:W-:Y:S02]  /*60b0*/  LOP3.LUT R41, R28, R20, R29, 0x96, !PT ;  /* 0x000000141c297212 */ /* 0x000fe400078e961d */
[----:B------:R-:W-:Y:S02]  /*60c0*/  SHF.L.W.U32.HI R20, R34, 0x4, R37 ;  /* 0x0000000422147819 */ /* 0x000fe40000010e25 */
[C-C-:B------:R-:W-:Y:S02]  /*60d0*/  SHF.L.W.U32.HI R29, R37.reuse, 0x1e, R34.reuse ;  /* 0x0000001e251d7819 */ /* 0x140fe40000010e22 */
[----:B------:R-:W-:Y:S02]  /*60e0*/  SHF.L.W.U32.HI R28, R37, 0x19, R34 ;  /* 0x00000019251c7819 */ /* 0x000fe40000010e22 */
[----:B------:R-:W-:-:S02]  /*60f0*/  IADD3 R42, P1, P2, R27, R41, R42 ;  /* 0x000000291b2a7210 */ /* 0x000fc40007a3e02a */
[----:B------:R-:W-:Y:S01]  /*6100*/  LOP3.LUT R28, R28, R20, R29, 0x96, !PT ;  /* 0x000000141c1c7212 */ /* 0x000fe200078e961d */
[----:B------:R-:W-:Y:S01]  /*6110*/  IMAD.X R29, R26, 0x1, R21, P0 ;  /* 0x000000011a1d7824 */ /* 0x000fe200000e0615 */
[----:B------:R-:W-:-:S04]  /*6120*/  LOP3.LUT R20, R39, R38, R34, 0xe8, !PT ;  /* 0x0000002627147212 */ /* 0x000fc800078ee822 */
[----:B------:R-:W-:Y:S01]  /*6130*/  IADD3.X R41, PT, PT, R21, R28, R20, P1, P2 ;  /* 0x0000001c15297210 */ /* 0x000fe20000fe4414 */
[----:B------:R-:W-:Y:S01]  /*6140*/  IMAD.MOV.U32 R28, RZ, RZ, R19 ;  /* 0x000000ffff1c7224 */ /* 0x000fe200078e0013 */
[----:B------:R-:W0:Y:S01]  /*6150*/  LDC.64 R20, c[0x3][R16+0x8] ;  /* 0x00c0020010147b82 */ /* 0x000e220000000a00 */
[C-C-:B------:R-:W-:Y:S02]  /*6160*/  SHF.L.W.U32.HI R24, R40.reuse, 0x12, R29.reuse ;  /* 0x0000001228187819 */ /* 0x140fe40000010e1d */
[----:B------:R-:W-:Y:S02]  /*6170*/  SHF.L.W.U32.HI R27, R40, 0xe, R29 ;  /* 0x0000000e281b7819 */ /* 0x000fe40000010e1d */
[----:B------:R-:W-:-:S04]  /*6180*/  SHF.L.W.U32.HI R26, R29, 0x17, R40 ;  /* 0x000000171d1a7819 */ /* 0x000fc80000010e28 */
[----:B------:R-:W-:Y:S02]  /*6190*/  LOP3.LUT R27, R26, R24, R27, 0x96, !PT ;  /* 0x000000181a1b7212 */ /* 0x000fe400078e961b */
[----:B------:R-:W-:Y:S01]  /*61a0*/  LOP3.LUT R24, R19, R40, R35, 0xb8, !PT ;  /* 0x0000002813187212 */ /* 0x000fe200078eb823 */
[----:B------:R-:W-:Y:S01]  /*61b0*/  IMAD.MOV.U32 R19, RZ, RZ, R40 ;  /* 0x000000ffff137224 */ /* 0x000fe200078e0028 */
[----:B------:R-:W-:Y:S02]  /*61c0*/  SHF.L.W.U32.HI R26, R40, 0x17, R29 ;  /* 0x00000017281a7819 */ /* 0x000fe40000010e1d */
[----:B------:R-:W-:Y:S02]  /*61d0*/  IADD3 R27, P0, P1, R17, R27, R24 ;  /* 0x0000001b111b7210 */ /* 0x000fe4000791e018 */
[C-C-:B------:R-:W-:Y:S02]  /*61e0*/  SHF.L.W.U32.HI R17, R29.reuse, 0x12, R40.reuse ;  /* 0x000000121d117819 */ /* 0x140fe40000010e28 */
[----:B------:R-:W-:-:S04]  /*61f0*/  SHF.L.W.U32.HI R24, R29, 0xe, R40 ;  /* 0x0000000e1d187819 */ /* 0x000fc80000010e28 */
[----:B------:R-:W-:Y:S02]  /*6200*/  LOP3.LUT R17, R26, R17, R24, 0x96, !PT ;  /* 0x000000111a117212 */ /* 0x000fe400078e9618 */
[----:B------:R-:W-:Y:S02]  /*6210*/  LOP3.LUT R24, R18, R29, R32, 0xb8, !PT ;  /* 0x0000001d12187212 */ /* 0x000fe400078eb820 */
[----:B------:R-:W-:Y:S02]  /*6220*/  SHF.L.W.U32.HI R26, R41, 0x19, R42 ;  /* 0x00000019291a7819 */ /* 0x000fe40000010e2a */
[----:B------:R-:W-:Y:S02]  /*6230*/  IADD3.X R17, PT, PT, R25, R17, R24, P0, P1 ;  /* 0x0000001119117210 */ /* 0x000fe400007e2418 */
[----:B0-----:R-:W-:Y:S01]  /*6240*/  IADD3 R25, P0, P1, R22, R27, R20 ;  /* 0x0000001b16197210 */ /* 0x001fe2000791e014 */
[----:B------:R-:W-:Y:S01]  /*6250*/  IMAD.MOV.U32 R27, RZ, RZ, R18 ;  /* 0x000000ffff1b7224 */ /* 0x000fe200078e0012 */
[----:B------:R-:W-:Y:S01]  /*6260*/  SHF.L.W.U32.HI R20, R42, 0x4, R41 ;  /* 0x000000042a147819 */ /* 0x000fe20000010e29 */
[----:B------:R-:W-:Y:S01]  /*6270*/  IMAD.MOV.U32 R18, RZ, RZ, R29 ;  /* 0x000000ffff127224 */ /* 0x000fe200078e001d */
[----:B------:R-:W-:-:S02]  /*6280*/  IADD3.X R23, PT, PT, R23, R17, R21, P0, P1 ;  /* 0x0000001117177210 */ /* 0x000fc400007e2415 */
[C-C-:B------:R-:W-:Y:S02]  /*6290*/  SHF.L.W.U32.HI R21, R41.reuse, 0x1e, R42.reuse ;  /* 0x0000001e29157819 */ /* 0x140fe40000010e2a */
[--C-:B------:R-:W-:Y:S02]  /*62a0*/  SHF.L.W.U32.HI R17, R41, 0x4, R42.reuse ;  /* 0x0000000429117819 */ /* 0x100fe40000010e2a */
[C-C-:B------:R-:W-:Y:S02]  /*62b0*/  SHF.L.W.U32.HI R22, R42.reuse, 0x1e, R41.reuse ;  /* 0x0000001e2a167819 */ /* 0x140fe40000010e29 */
[----:B------:R-:W-:Y:S02]  /*62c0*/  SHF.L.W.U32.HI R24, R42, 0x19, R41 ;  /* 0x000000192a187819 */ /* 0x000fe40000010e29 */
[----:B------:R-:W-:Y:S01]  /*62d0*/  LOP3.LUT R26, R26, R20, R21, 0x96, !PT ;  /* 0x000000141a1a7212 */ /* 0x000fe200078e9615 */
[----:B------:R-:W-:Y:S01]  /*62e0*/  IMAD.MOV.U32 R21, RZ, RZ, R37 ;  /* 0x000000ffff157224 */ /* 0x000fe200078e0025 */
[----:B------:R-:W-:-:S02]  /*62f0*/  LOP3.LUT R20, R37, R33, R42, 0xe8, !PT ;  /* 0x0000002125147212 */ /* 0x000fc400078ee82a */
[----:B------:R-:W-:Y:S01]  /*6300*/  LOP3.LUT R24, R24, R17, R22, 0x96, !PT ;  /* 0x0000001118187212 */ /* 0x000fe200078e9616 */
[----:B------:R-:W-:Y:S01]  /*6310*/  IMAD.MOV.U32 R17, RZ, RZ, R35 ;  /* 0x000000ffff117224 */ /* 0x000fe200078e0023 */
[----:B------:R-:W-:Y:S01]  /*6320*/  IADD3 R37, P1, P2, R25, R26, R20 ;  /* 0x0000001a19257210 */ /* 0x000fe20007a3e014 */
[----:B------:R-:W-:Y:S01]  /*6330*/  IMAD.MOV.U32 R20, RZ, RZ, R34 ;  /* 0x000000ffff147224 */ /* 0x000fe200078e0022 */
[----:B------:R-:W-:Y:S01]  /*6340*/  LOP3.LUT R22, R34, R39, R41, 0xe8, !PT ;  /* 0x0000002722167212 */ /* 0x000fe200078ee829 */
[----:B------:R-:W-:Y:S01]  /*6350*/  IMAD.MOV.U32 R26, RZ, RZ, R39 ;  /* 0x000000ffff1a7224 */ /* 0x000fe200078e0027 */
[----:B------:R-:W-:Y:S01]  /*6360*/  IADD3 R35, P0, PT, R36, R25, RZ ;  /* 0x0000001924237210 */ /* 0x000fe20007f1e0ff */
[----:B------:R-:W-:Y:S01]  /*6370*/  IMAD.MOV.U32 R25, RZ, RZ, R32 ;  /* 0x000000ffff197224 */ /* 0x000fe200078e0020 */
[----:B------:R-:W-:Y:S01]  /*6380*/  IADD3.X R34, PT, PT, R23, R24, R22, P1, P2 ;  /* 0x0000001817227210 */ /* 0x000fe20000fe4416 */
[----:B------:R-:W-:Y:S01]  /*6390*/  IMAD.MOV.U32 R24, RZ, RZ, R33 ;  /* 0x000000ffff187224 */ /* 0x000fe200078e0021 */
[----:B------:R-:W-:Y:S01]  /*63a0*/  IADD3 R16, P1, PT, R16, 0x10, RZ ;  /* 0x0000001010107810 */ /* 0x000fe20007f3e0ff */
[----:B------:R-:W-:-:S02]  /*63b0*/  IMAD.X R32, R38, 0x1, R23, P0 ;  /* 0x0000000126207824 */ /* 0x000fc400000e0617 */
[----:B------:R-:W-:Y:S01]  /*63c0*/  IMAD.MOV.U32 R33, RZ, RZ, R42 ;  /* 0x000000ffff217224 */ /* 0x000fe200078e002a */
[----:B------:R-:W-:Y:S01]  /*63d0*/  ISETP.NE.U32.AND P0, PT, R16, 0x280, PT ;  /* 0x000002801000780c */ /* 0x000fe20003f05070 */
[----:B------:R-:W-:Y:S02]  /*63e0*/  IMAD.X R0, RZ, RZ, R0, P1 ;  /* 0x000000ffff007224 */ /* 0x000fe400008e0600 */
[----:B------:R-:W-:Y:S02]  /*63f0*/  IMAD.MOV.U32 R39, RZ, RZ, R41 ;  /* 0x000000ffff277224 */ /* 0x000fe400078e0029 */
[----:B------:R-:W-:Y:S01]  /*6400*/  IMAD.MOV.U32 R36, RZ, RZ, R21 ;  /* 0x000000ffff247224 */ /* 0x000fe200078e0015 */
[----:B------:R-:W-:Y:S01]  /*6410*/  ISETP.NE.AND.EX P0, PT, R0, RZ, PT, P0 ;  /* 0x000000ff0000720c */ /* 0x000fe20003f05300 */
[----:B------:R-:W-:-:S12]  /*6420*/  IMAD.MOV.U32 R38, RZ, RZ, R20 ;  /* 0x000000ffff267224 */ /* 0x000fd800078e0014 */
[----:B------:R-:W-:Y:S05]  /*6430*/  @P0 BRA `(.L_x_19) ;  /* 0xfffffff800c40947 */ /* 0x000fea000383ffff */
[----:B------:R-:W-:Y:S01]  /*6440*/  IADD3 R4, P5, PT, R33, R4, RZ ;  /* 0x0000000421047210 */ /* 0x000fe20007fbe0ff */
[----:B------:R-:W-:Y:S01]  /*6450*/  STL.128 [R1+0x280], RZ ;  /* 0x000280ff01007387 */ /* 0x000fe20000100c00 */
[----:B------:R-:W-:Y:S02]  /*6460*/  IADD3 R6, P4, PT, R6, R21, RZ ;  /* 0x0000001506067210 */ /* 0x000fe40007f9e0ff */
[----:B------:R-:W-:Y:S01]  /*6470*/  IADD3 R8, P3, PT, R24, R8, RZ ;  /* 0x0000000818087210 */ /* 0x000fe20007f7e0ff */
[----:B------:R-:W-:Y:S01]  /*6480*/  IMAD.X R5, R39, 0x1, R5, P5 ;  /* 0x0000000127057824 */ /* 0x000fe200028e0605 */
[----:B------:R-:W-:Y:S01]  /*6490*/  IADD3 R10, P2, PT, R10, R35, RZ ;  /* 0x000000230a0a7210 */ /* 0x000fe20007f5e0ff */
[----:B------:R-:W-:Y:S01]  /*64a0*/  IMAD.X R7, R7, 0x1, R20, P4 ;  /* 0x0000000107077824 */ /* 0x000fe200020e0614 */
[----:B------:R-:W-:Y:S01]  /*64b0*/  IADD3 R2, P6, PT, R2, R37, RZ ;  /* 0x0000002502027210 */ /* 0x000fe20007fde0ff */
[----:B------:R-:W-:Y:S01]  /*64c0*/  STL.128 [R1+0x290], RZ ;  /* 0x000290ff01007387 */ /* 0x000fe20000100c00 */
[----:B------:R-:W-:Y:S01]  /*64d0*/  IADD3 R14, P0, PT, R14, R17, RZ ;  /* 0x000000110e0e7210 */ /* 0x000fe20007f1e0ff */
[----:B------:R-:W-:Y:S01]  /*64e0*/  IMAD.X R17, R26, 0x1, R9, P3 ;  /* 0x000000011a117824 */ /* 0x000fe200018e0609 */
[----:B------:R-:W-:Y:S01]  /*64f0*/  IADD3 R0, P1, PT, R19, R12, RZ ;  /* 0x0000000c13007210 */ /* 0x000fe20007f3e0ff */
[----:B------:R-:W-:Y:S01]  /*6500*/  IMAD.X R11, R11, 0x1, R32, P2 ;  /* 0x000000010b0b7824 */ /* 0x000fe200010e0620 */
[----:B------:R0:W-:Y:S01]  /*6510*/  STL.128 [R1+0x320], R4 ;  /* 0x0003200401007387 */ /* 0x0001e20000100c00 */
[----:B------:R-:W-:Y:S01]  /*6520*/  IMAD.X R3, R3, 0x1, R34, P6 ;  /* 0x0000000103037824 */ /* 0x000fe200030e0622 */
[----:B------:R-:W-:Y:S01]  /*6530*/  IADD3 R28, P6, PT, R30, R28, RZ ;  /* 0x0000001c1e1c7210 */ /* 0x000fe20007fde0ff */
[----:B------:R-:W-:Y:S01]  /*6540*/  IMAD.X R9, R18, 0x1, R13, P1 ;  /* 0x0000000112097824 */ /* 0x000fe200008e060d */
[----:B------:R-:W-:Y:S01]  /*6550*/  STL.128 [R1+0x2a0], RZ ;  /* 0x0002a0ff01007387 */ /* 0x000fe20000100c00 */
[----:B------:R-:W-:-:S02]  /*6560*/  IMAD.X R15, R15, 0x1, R25, P0 ;  /* 0x000000010f0f7824 */ /* 0x000fc400000e0619 */
[----:B------:R-:W-:Y:S01]  /*6570*/  IMAD.X R29, R31, 0x1, R27, P6 ;  /* 0x000000011f1d7824 */ /* 0x000fe200030e061b */
[----:B------:R-:W-:Y:S04]  /*6580*/  STL.64 [R1+0x318], R2 ;  /* 0x0003180201007387 */ /* 0x000fe80000100a00 */
[----:B------:R-:W-:Y:S01]  /*6590*/  STL.64 [R1+0x350], R28 ;  /* 0x0003501c01007387 */ /* 0x000fe20000100a00 */
[----:B0-----:R-:W-:-:S03]  /*65a0*/  IMAD.MOV.U32 R4, RZ, RZ, R8 ;  /* 0x000000ffff047224 */ /* 0x001fc600078e0008 */
[----:B------:R-:W-:Y:S01]  /*65b0*/  STL.128 [R1+0x2b0], RZ ;  /* 0x0002b0ff01007387 */ /* 0x000fe20000100c00 */
[----:B------:R-:W-:Y:S02]  /*65c0*/  IMAD.MOV.U32 R5, RZ, RZ, R17 ;  /* 0x000000ffff057224 */ /* 0x000fe400078e0011 */
[----:B------:R-:W-:Y:S01]  /*65d0*/  IMAD.MOV.U32 R6, RZ, RZ, R10 ;  /* 0x000000ffff067224 */ /* 0x000fe200078e000a */
[----:B------:R-:W-:Y:S01]  /*65e0*/  STL.128 [R1+0x2c0], RZ ;  /* 0x0002c0ff01007387 */ /* 0x000fe20000100c00 */
[----:B------:R-:W-:-:S03]  /*65f0*/  IMAD.MOV.U32 R7, RZ, RZ, R11 ;  /* 0x000000ffff077224 */ /* 0x000fc600078e000b */
[----:B------:R-:W-:Y:S04]  /*6600*/  STL.128 [R1+0x2d0], RZ ;  /* 0x0002d0ff01007387 */ /* 0x000fe80000100c00 */
[----:B------:R0:W-:Y:S04]  /*6610*/  STL.128 [R1+0x330], R4 ;  /* 0x0003300401007387 */ /* 0x0001e80000100c00 */
[----:B------:R4:W-:Y:S01]  /*6620*/  STL.128 [R1+0x2e0], RZ ;  /* 0x0002e0ff01007387 */ /* 0x0009e20000100c00 */
[----:B0-----:R-:W-:Y:S02]  /*6630*/  IMAD.MOV.U32 R4, RZ, RZ, R0 ;  /* 0x000000ffff047224 */ /* 0x001fe400078e0000 */
[----:B------:R-:W-:-:S02]  /*6640*/  IMAD.MOV.U32 R5, RZ, RZ, R9 ;  /* 0x000000ffff057224 */ /* 0x000fc400078e0009 */
[----:B------:R-:W-:Y:S02]  /*6650*/  IMAD.MOV.U32 R6, RZ, RZ, R14 ;  /* 0x000000ffff067224 */ /* 0x000fe400078e000e */
[----:B------:R-:W-:-:S05]  /*6660*/  IMAD.MOV.U32 R7, RZ, RZ, R15 ;  /* 0x000000ffff077224 */ /* 0x000fca00078e000f */
[----:B------:R4:W-:Y:S02]  /*6670*/  STL.128 [R1+0x340], R4 ;  /* 0x0003400401007387 */ /* 0x0009e40000100c00 */
.L_x_8:
[----:B------:R-:W5:Y:S04]  /*6680*/  LDL.128 R36, [R1+0x280] ;  /* 0x0002800001247983 */ /* 0x000f680000100c00 */
[----:B------:R-:W3:Y:S04]  /*6690*/  LDL.128 R28, [R1+0x290] ;  /* 0x00029000011c7983 */ /* 0x000ee80000100c00 */
[----:B------:R-:W3:Y:S04]  /*66a0*/  LDL.128 R24, [R1+0x2a0] ;  /* 0x0002a00001187983 */ /* 0x000ee80000100c00 */
[----:B------:R-:W3:Y:S04]  /*66b0*/  LDL.128 R20, [R1+0x2b0] ;  /* 0x0002b00001147983 */ /* 0x000ee80000100c00 */
[----:B------:R-:W3:Y:S04]  /*66c0*/  LDL.128 R16, [R1+0x2c0] ;  /* 0x0002c00001107983 */ /* 0x000ee80000100c00 */
[----:B------:R-:W3:Y:S04]  /*66d0*/  LDL.128 R12, [R1+0x2d0] ;  /* 0x0002d000010c7983 */ /* 0x000ee80000100c00 */
[----:B------:R-:W3:Y:S01]  /*66e0*/  LDL.128 R8, [R1+0x2e0] ;  /* 0x0002e00001087983 */ /* 0x000ee20000100c00 */
[----:B-----5:R-:W-:-:S02]  /*66f0*/  PRMT R0, R36, 0x7771, RZ ;  /* 0x0000777124007816 */ /* 0x020fc400000000ff */
[----:B--2---:R-:W-:Y:S02]  /*6700*/  PRMT R2, R36, 0x7770, RZ ;  /* 0x0000777024027816 */ /* 0x004fe400000000ff */
[----:B------:R-:W-:Y:S01]  /*6710*/  PRMT R40, R37, 0x7772, RZ ;  /* 0x0000777225287816 */ /* 0x000fe200000000ff */
[----:B------:R-:W-:Y:S01]  /*6720*/  IMAD.U32 R3, R0, 0x10000, RZ ;  /* 0x0001000000037824 */ /* 0x000fe200078e00ff */
[----:B------:R-:W-:-:S03]  /*6730*/  PRMT R0, R38, 0x7771, RZ ;  /* 0x0000777126007816 */ /* 0x000fc600000000ff */
[----:B------:R-:W-:Y:S01]  /*6740*/  IMAD.WIDE.U32 R40, R40, 0x100, RZ ;  /* 0x0000010028287825 */ /* 0x000fe200078e00ff */
[----:B0---4-:R-:W-:-:S03]  /*6750*/  LOP3.LUT R5, R3, 0xff0000, RZ, 0xc0, !PT ;  /* 0x00ff000003057812 */ /* 0x011fc600078ec0ff */
[----:B------:R-:W-:Y:S01]  /*6760*/  IMAD.U32 R3, R0, 0x10000, RZ ;  /* 0x0001000000037824 */ /* 0x000fe200078e00ff */
[----:B------:R-:W-:Y:S02]  /*6770*/  PRMT R0, R36, 0x7772, RZ ;  /* 0x0000777224007816 */ /* 0x000fe400000000ff */
[----:B---3--:R-:W-:Y:S02]  /*6780*/  PRMT R4, R5, 0x4210, R2 ;  /* 0x0000421005047816 */ /* 0x008fe40000000002 */
[----:B------:R-:W-:Y:S01]  /*6790*/  PRMT R2, R38, 0x7770, RZ ;  /* 0x0000777026027816 */ /* 0x000fe200000000ff */
[----:B------:R-:W-:Y:S01]  /*67a0*/  IMAD.SHL.U32 R5, R0, 0x100, RZ ;  /* 0x0000010000057824 */ /* 0x000fe200078e00ff */
[----:B------:R-:W-:Y:S02]  /*67b0*/  LOP3.LUT R3, R3, 0xff0000, RZ, 0xc0, !PT ;  /* 0x00ff000003037812 */ /* 0x000fe400078ec0ff */
[----:B------:R-:W-:Y:S02]  /*67c0*/  PRMT R36, R36, 0x7773, RZ ;  /* 0x0000777324247816 */ /* 0x000fe400000000ff */
[----:B------:R-:W-:-:S02]  /*67d0*/  PRMT R43, R3, 0x4210, R2 ;  /* 0x00004210032b7816 */ /* 0x000fc40000000002 */
[----:B------:R-:W-:Y:S02]  /*67e0*/  LOP3.LUT R7, R4, 0xff00, R5, 0xf8, !PT ;  /* 0x0000ff0004077812 */ /* 0x000fe400078ef805 */
[C---:B------:R-:W-:Y:S02]  /*67f0*/  PRMT R2, R37.reuse, 0x7770, RZ ;  /* 0x0000777025027816 */ /* 0x040fe400000000ff */
[----:B------:R-:W-:Y:S02]  /*6800*/  PRMT R4, R37, 0x7771, RZ ;  /* 0x0000777125047816 */ /* 0x000fe400000000ff */
[----:B------:R-:W-:Y:S01]  /*6810*/  LOP3.LUT R7, R7, 0xff, R36, 0xf8, !PT ;  /* 0x000000ff07077812 */ /* 0x000fe200078ef824 */
[----:B------:R-:W-:Y:S01]  /*6820*/  IMAD.WIDE.U32 R2, R2, 0x1000000, RZ ;  /* 0x0100000002027825 */ /* 0x000fe200078e00ff */
[----:B------:R-:W-:-:S03]  /*6830*/  PRMT R0, R38, 0x7772, RZ ;  /* 0x0000777226007816 */ /* 0x000fc600000000ff */
[----:B------:R-:W-:Y:S01]  /*6840*/  IMAD.WIDE.U32 R4, R4, 0x10000, RZ ;  /* 0x0001000004047825 */ /* 0x000fe200078e00ff */
[----:B------:R-:W-:-:S03]  /*6850*/  PRMT R32, R39, 0x7770, RZ ;  /* 0x0000777027207816 */ /* 0x000fc600000000ff */
[----:B------:R-:W-:Y:S01]  /*6860*/  IMAD.SHL.U32 R0, R0, 0x100, RZ ;  /* 0x0000010000007824 */ /* 0x000fe200078e00ff */
[----:B------:R-:W-:Y:S02]  /*6870*/  LOP3.LUT R36, R40, R2, R4, 0xfe, !PT ;  /* 0x0000000228247212 */ /* 0x000fe400078efe04 */
[----:B------:R-:W-:Y:S02]  /*6880*/  LOP3.LUT R40, R5, R7, R3, 0xfe, !PT ;  /* 0x0000000705287212 */ /* 0x000fe400078efe03 */
[----:B------:R-:W2:Y:S01]  /*6890*/  LDL.64 R4, [R1+0x310] ;  /* 0x0003100001047983 */ /* 0x000ea20000100a00 */
[----:B------:R-:W-:Y:S02]  /*68a0*/  PRMT R34, R39, 0x7771, RZ ;  /* 0x0000777127227816 */ /* 0x000fe400000000ff */
[----:B------:R-:W-:Y:S01]  /*68b0*/  LOP3.LUT R43, R43, 0xff00, R0, 0xf8, !PT ;  /* 0x0000ff002b2b7812 */ /* 0x000fe200078ef800 */
[----:B------:R-:W3:Y:S01]  /*68c0*/  LDL.64 R6, [R1+0x308] ;  /* 0x0003080001067983 */ /* 0x000ee20000100a00 */
[----:B------:R-:W-:-:S02]  /*68d0*/  PRMT R2, R39, 0x7772, RZ ;  /* 0x0000777227027816 */ /* 0x000fc400000000ff */
[----:B------:R-:W-:Y:S01]  /*68e0*/  PRMT R38, R38, 0x7773, RZ ;  /* 0x0000777326267816 */ /* 0x000fe200000000ff */
[----:B------:R-:W-:-:S03]  /*68f0*/  IMAD.WIDE.U32 R32, R32, 0x1000000, RZ ;  /* 0x0100000020207825 */ /* 0x000fc600078e00ff */
[----:B------:R-:W-:Y:S01]  /*6900*/  LOP3.LUT R43, R43, 0xff, R38, 0xf8, !PT ;  /* 0x000000ff2b2b7812 */ /* 0x000fe200078ef826 */
[----:B------:R-:W-:-:S04]  /*6910*/  IMAD.WIDE.U32 R34, R34, 0x10000, RZ ;  /* 0x0001000022227825 */ /* 0x000fc800078e00ff */
[----:B------:R-:W-:Y:S01]  /*6920*/  IMAD.WIDE.U32 R2, R2, 0x100, RZ ;  /* 0x0000010002027825 */ /* 0x000fe200078e00ff */
[----:B------:R-:W-:Y:S02]  /*6930*/  LOP3.LUT R33, R35, R43, R33, 0xfe, !PT ;  /* 0x0000002b23217212 */ /* 0x000fe400078efe21 */
[----:B------:R-:W-:Y:S02]  /*6940*/  LOP3.LUT R35, R2, R32, R34, 0xfe, !PT ;  /* 0x0000002002237212 */ /* 0x000fe400078efe22 */
[----:B------:R-:W-:Y:S02]  /*6950*/  PRMT R2, R28, 0x7771, RZ ;  /* 0x000077711c027816 */ /* 0x000fe400000000ff */
[----:B------:R-:W-:-:S03]  /*6960*/  PRMT R0, R39, 0x7773, RZ ;  /* 0x0000777327007816 */ /* 0x000fc600000000ff */
[----:B------:R-:W-:Y:S01]  /*6970*/  IMAD.U32 R2, R2, 0x10000, RZ ;  /* 0x0001000002027824 */ /* 0x000fe200078e00ff */
[----:B------:R-:W-:Y:S02]  /*6980*/  LOP3.LUT R39, R33, R3, RZ, 0xfc, !PT ;  /* 0x0000000321277212 */ /* 0x000fe400078efcff */
[----:B------:R-:W-:Y:S02]  /*6990*/  PRMT R43, R28, 0x7770, RZ ;  /* 0x000077701c2b7816 */ /* 0x000fe400000000ff */
[----:B------:R-:W-:Y:S02]  /*69a0*/  LOP3.LUT R2, R2, 0xff0000, RZ, 0xc0, !PT ;  /* 0x00ff000002027812 */ /* 0x000fe400078ec0ff */
[----:B------:R-:W-:Y:S02]  /*69b0*/  PRMT R3, R30, 0x7771, RZ ;  /* 0x000077711e037816 */ /* 0x000fe400000000ff */
[----:B------:R-:W-:Y:S02]  /*69c0*/  PRMT R43, R2, 0x4210, R43 ;  /* 0x00004210022b7816 */ /* 0x000fe4000000002b */
[----:B------:R-:W-:Y:S01]  /*69d0*/  PRMT R2, R28, 0x7772, RZ ;  /* 0x000077721c027816 */ /* 0x000fe200000000ff */
[----:B------:R-:W-:Y:S01]  /*69e0*/  IMAD.U32 R32, R3, 0x10000, RZ ;  /* 0x0001000003207824 */ /* 0x000fe200078e00ff */
[----:B------:R-:W-:-:S02]  /*69f0*/  PRMT R37, R37, 0x7773, RZ ;  /* 0x0000777325257816 */ /* 0x000fc400000000ff */
[----:B------:R-:W-:Y:S01]  /*6a00*/  LOP3.LUT R0, R35, 0xff, R0, 0xf8, !PT ;  /* 0x000000ff23007812 */ /* 0x000fe200078ef800 */
[----:B------:R-:W-:Y:S01]  /*6a10*/  IMAD.SHL.U32 R2, R2, 0x100, RZ ;  /* 0x0000010002027824 */ /* 0x000fe200078e00ff */
[----:B------:R-:W-:Y:S02]  /*6a20*/  LOP3.LUT R34, R36, 0xff, R37, 0xf8, !PT ;  /* 0x000000ff24227812 */ /* 0x000fe400078ef825 */
[----:B------:R-:W-:Y:S02]  /*6a30*/  LOP3.LUT R35, R40, R41, RZ, 0xfc, !PT ;  /* 0x0000002928237212 */ /* 0x000fe400078efcff */
[----:B------:R-:W-:Y:S02]  /*6a40*/  PRMT R3, R30, 0x7770, RZ ;  /* 0x000077701e037816 */ /* 0x000fe400000000ff */
[----:B------:R-:W-:Y:S01]  /*6a50*/  LOP3.LUT R32, R32, 0xff0000, RZ, 0xc0, !PT ;  /* 0x00ff000020207812 */ /* 0x000fe200078ec0ff */
[----:B------:R-:W-:Y:S01]  /*6a60*/  IMAD.MOV.U32 R38, RZ, RZ, R0 ;  /* 0x000000ffff267224 */ /* 0x000fe200078e0000 */
[----:B------:R-:W-:Y:S01]  /*6a70*/  LOP3.LUT R43, R43, 0xff00, R2, 0xf8, !PT ;  /* 0x0000ff002b2b7812 */ /* 0x000fe200078ef802 */
[----:B------:R-:W-:Y:S01]  /*6a80*/  IMAD.MOV.U32 R36, RZ, RZ, R34 ;  /* 0x000000ffff247224 */ /* 0x000fe200078e0022 */
[----:B------:R-:W-:Y:S01]  /*6a90*/  PRMT R0, R32, 0x4210, R3 ;  /* 0x0000421020007816 */ /* 0x000fe20000000003 */
[----:B------:R-:W-:Y:S01]  /*6aa0*/  IMAD.MOV.U32 R37, RZ, RZ, R35 ;  /* 0x000000ffff257224 */ /* 0x000fe200078e0023 */
[----:B------:R-:W-:-:S02]  /*6ab0*/  PRMT R3, R30, 0x7772, RZ ;  /* 0x000077721e037816 */ /* 0x000fc400000000ff */
[C---:B------:R-:W-:Y:S02]  /*6ac0*/  PRMT R2, R29.reuse, 0x7770, RZ ;  /* 0x000077701d027816 */ /* 0x040fe400000000ff */
[C---:B------:R-:W-:Y:S02]  /*6ad0*/  PRMT R32, R29.reuse, 0x7771, RZ ;  /* 0x000077711d207816 */ /* 0x040fe400000000ff */
[----:B------:R-:W-:Y:S01]  /*6ae0*/  PRMT R40, R29, 0x7772, RZ ;  /* 0x000077721d287816 */ /* 0x000fe200000000ff */
[----:B------:R0:W-:Y:S01]  /*6af0*/  STL.128 [R1], R36 ;  /* 0x0000002401007387 */ /* 0x0001e20000100c00 */
[----:B------:R-:W-:Y:S01]  /*6b00*/  IMAD.SHL.U32 R41, R3, 0x100, RZ ;  /* 0x0000010003297824 */ /* 0x000fe200078e00ff */
[----:B------:R-:W-:Y:S01]  /*6b10*/  PRMT R28, R28, 0x7773, RZ ;  /* 0x000077731c1c7816 */ /* 0x000fe200000000ff */
[----:B------:R-:W-:-:S04]  /*6b20*/  IMAD.WIDE.U32 R2, R2, 0x1000000, RZ ;  /* 0x0100000002027825 */ /* 0x000fc800078e00ff */
[----:B------:R-:W-:Y:S01]  /*6b30*/  IMAD.WIDE.U32 R32, R32, 0x10000, RZ ;  /* 0x0001000020207825 */ /* 0x000fe200078e00ff */
[----:B------:R-:W-:-:S03]  /*6b40*/  LOP3.LUT R0, R0, 0xff00, R41, 0xf8, !PT ;  /* 0x0000ff0000007812 */ /* 0x000fc600078ef829 */
[----:B0-----:R-:W-:Y:S01]  /*6b50*/  IMAD.WIDE.U32 R36, R40, 0x100, RZ ;  /* 0x0000010028247825 */ /* 0x001fe200078e00ff */
[----:B------:R-:W-:Y:S02]  /*6b60*/  LOP3.LUT R39, R43, 0xff, R28, 0xf8, !PT ;  /* 0x000000ff2b277812 */ /* 0x000fe400078ef81c */
[C---:B------:R-:W-:Y:S02]  /*6b70*/  PRMT R28, R31.reuse, 0x7770, RZ ;  /* 0x000077701f1c7816 */ /* 0x040fe400000000ff */
[----:B------:R-:W-:Y:S02]  /*6b80*/  LOP3.LUT R36, R36, R2, R32, 0xfe, !PT ;  /* 0x0000000224247212 */ /* 0x000fe400078efe20 */
[C---:B------:R-:W-:Y:S02]  /*6b90*/  PRMT R32, R31.reuse, 0x7771, RZ ;  /* 0x000077711f207816 */ /* 0x040fe400000000ff */
[----:B------:R-:W-:Y:S02]  /*6ba0*/  PRMT R2, R31, 0x7772, RZ ;  /* 0x000077721f027816 */ /* 0x000fe400000000ff */
[----:B------:R-:W-:-:S02]  /*6bb0*/  PRMT R43, R30, 0x7773, RZ ;  /* 0x000077731e2b7816 */ /* 0x000fc400000000ff */
[----:B------:R-:W-:Y:S01]  /*6bc0*/  LOP3.LUT R39, R33, R39, R3, 0xfe, !PT ;  /* 0x0000002721277212 */ /* 0x000fe200078efe03 */
[----:B------:R-:W-:Y:S01]  /*6bd0*/  IMAD.WIDE.U32 R32, R32, 0x10000, RZ ;  /* 0x0001000020207825 */ /* 0x000fe200078e00ff */
[----:B------:R-:W-:Y:S02]  /*6be0*/  PRMT R41, R29, 0x7773, RZ ;  /* 0x000077731d297816 */ /* 0x000fe400000000ff */
[----:B------:R-:W-:Y:S01]  /*6bf0*/  LOP3.LUT R43, R0, 0xff, R43, 0xf8, !PT ;  /* 0x000000ff002b7812 */ /* 0x000fe200078ef82b */
[----:B------:R-:W-:Y:S01]  /*6c00*/  IMAD.WIDE.U32 R28, R28, 0x1000000, RZ ;  /* 0x010000001c1c7825 */ /* 0x000fe200078e00ff */
[----:B------:R-:W-:-:S03]  /*6c10*/  PRMT R0, R24, 0x7771, RZ ;  /* 0x0000777118007816 */ /* 0x000fc600000000ff */
[----:B------:R-:W-:Y:S01]  /*6c20*/  IMAD.WIDE.U32 R2, R2, 0x100, RZ ;  /* 0x0000010002027825 */ /* 0x000fe200078e00ff */
[----:B------:R-:W-:Y:S02]  /*6c30*/  PRMT R38, R31, 0x7773, RZ ;  /* 0x000077731f267816 */ /* 0x000fe400000000ff */
[----:B------:R-:W-:Y:S01]  /*6c40*/  LOP3.LUT R31, R2, R28, R32, 0xfe, !PT ;  /* 0x0000001c021f7212 */ /* 0x000fe200078efe20 */
[----:B------:R-:W-:Y:S01]  /*6c50*/  IMAD.U32 R28, R0, 0x10000, RZ ;  /* 0x00010000001c7824 */ /* 0x000fe200078e00ff */
[----:B------:R-:W-:Y:S02]  /*6c60*/  PRMT R0, R26, 0x7771, RZ ;  /* 0x000077711a007816 */ /* 0x000fe400000000ff */
[----:B------:R-:W-:Y:S02]  /*6c70*/  LOP3.LUT R38, R31, 0xff, R38, 0xf8, !PT ;  /* 0x000000ff1f267812 */ /* 0x000fe400078ef826 */
[----:B------:R-:W-:Y:S01]  /*6c80*/  LOP3.LUT R31, R28, 0xff0000, RZ, 0xc0, !PT ;  /* 0x00ff00001c1f7812 */ /* 0x000fe200078ec0ff */
[----:B------:R-:W-:Y:S01]  /*6c90*/  IMAD.U32 R28, R0, 0x10000, RZ ;  /* 0x00010000001c7824 */ /* 0x000fe200078e00ff */
[----:B------:R-:W-:-:S02]  /*6ca0*/  PRMT R2, R24, 0x7770, RZ ;  /* 0x0000777018027816 */ /* 0x000fc400000000ff */
[----:B------:R-:W-:Y:S02]  /*6cb0*/  PRMT R0, R24, 0x7772, RZ ;  /* 0x0000777218007816 */ /* 0x000fe400000000ff */
[----:B------:R-:W-:Y:S02]  /*6cc0*/  LOP3.LUT R33, R33, R43, R29, 0xfe, !PT ;  /* 0x0000002b21217212 */ /* 0x000fe400078efe1d */
[----:B------:R-:W-:Y:S02]  /*6cd0*/  PRMT R31, R31, 0x4210, R2 ;  /* 0x000042101f1f7816 */ /* 0x000fe40000000002 */
[----:B------:R-:W-:Y:S01]  /*6ce0*/  LOP3.LUT R29, R28, 0xff0000, RZ, 0xc0, !PT ;  /* 0x00ff00001c1d7812 */ /* 0x000fe200078ec0ff */
[----:B------:R-:W-:Y:S01]  /*6cf0*/  IMAD.SHL.U32 R28, R0, 0x100, RZ ;  /* 0x00000100001c7824 */ /* 0x000fe200078e00ff */
[----:B------:R-:W-:Y:S02]  /*6d00*/  PRMT R2, R26, 0x7770, RZ ;  /* 0x000077701a027816 */ /* 0x000fe400000000ff */
[----:B------:R-:W-:-:S02]  /*6d10*/  LOP3.LUT R37, R39, R37, RZ, 0xfc, !PT ;  /* 0x0000002527257212 */ /* 0x000fc400078efcff */
[----:B------:R-:W-:Y:S02]  /*6d20*/  LOP3.LUT R39, R33, R3, RZ, 0xfc, !PT ;  /* 0x0000000321277212 */ /* 0x000fe400078efcff */
[----:B------:R-:W-:Y:S02]  /*6d30*/  PRMT R0, R26, 0x7772, RZ ;  /* 0x000077721a007816 */ /* 0x000fe400000000ff */
[----:B------:R-:W-:Y:S02]  /*6d40*/  PRMT R3, R29, 0x4210, R2 ;  /* 0x000042101d037816 */ /* 0x000fe40000000002 */
[----:B------:R-:W-:Y:S02]  /*6d50*/  LOP3.LUT R28, R31, 0xff00, R28, 0xf8, !PT ;  /* 0x0000ff001f1c7812 */ /* 0x000fe400078ef81c */
[----:B------:R-:W-:Y:S01]  /*6d60*/  PRMT R29, R24, 0x7773, RZ ;  /* 0x00007773181d7816 */ /* 0x000fe200000000ff */
[----:B------:R-:W-:Y:S01]  /*6d70*/  IMAD.SHL.U32 R0, R0, 0x100, RZ ;  /* 0x0000010000007824 */ /* 0x000fe200078e00ff */
[----:B------:R-:W-:-:S02]  /*6d80*/  LOP3.LUT R36, R36, 0xff, R41, 0xf8, !PT ;  /* 0x000000ff24247812 */ /* 0x000fc400078ef829 */
[----:B------:R-:W-:Y:S02]  /*6d90*/  PRMT R31, R26, 0x7773, RZ ;  /* 0x000077731a1f7816 */ /* 0x000fe400000000ff */
[----:B------:R-:W-:Y:S02]  /*6da0*/  LOP3.LUT R29, R28, 0xff, R29, 0xf8, !PT ;  /* 0x000000ff1c1d7812 */ /* 0x000fe400078ef81d */
[C---:B------:R-:W-:Y:S02]  /*6db0*/  PRMT R2, R25.reuse, 0x7770, RZ ;  /* 0x0000777019027816 */ /* 0x040fe400000000ff */
[C---:B------:R-:W-:Y:S02]  /*6dc0*/  PRMT R24, R25.reuse, 0x7771, RZ ;  /* 0x0000777119187816 */ /* 0x040fe400000000ff */
[----:B------:R-:W-:Y:S02]  /*6dd0*/  PRMT R26, R25, 0x7772, RZ ;  /* 0x00007772191a7816 */ /* 0x000fe400000000ff */
[----:B------:R-:W-:-:S02]  /*6de0*/  PRMT R28, R27, 0x7770, RZ ;  /* 0x000077701b1c7816 */ /* 0x000fc400000000ff */
[C---:B------:R-:W-:Y:S02]  /*6df0*/  PRMT R30, R27.reuse, 0x7771, RZ ;  /* 0x000077711b1e7816 */ /* 0x040fe400000000ff */
[----:B------:R-:W-:Y:S01]  /*6e00*/  PRMT R32, R27, 0x7772, RZ ;  /* 0x000077721b207816 */ /* 0x000fe200000000ff */
[----:B------:R0:W-:Y:S01]  /*6e10*/  STL.128 [R1+0x10], R36 ;  /* 0x0000102401007387 */ /* 0x0001e20000100c00 */
[----:B------:R-:W-:Y:S01]  /*6e20*/  LOP3.LUT R0, R3, 0xff00, R0, 0xf8, !PT ;  /* 0x0000ff0003007812 */ /* 0x000fe200078ef800 */
[----:B------:R-:W-:-:S04]  /*6e30*/  IMAD.WIDE.U32 R2, R2, 0x1000000, RZ ;  /* 0x0100000002027825 */ /* 0x000fc800078e00ff */
[----:B------:R-:W-:-:S04]  /*6e40*/  IMAD.WIDE.U32 R40, R28, 0x1000000, RZ ;  /* 0x010000001c287825 */ /* 0x000fc800078e00ff */
[----:B------:R-:W-:-:S04]  /*6e50*/  IMAD.WIDE.U32 R42, R30, 0x10000, RZ ;  /* 0x000100001e2a7825 */ /* 0x000fc800078e00ff */
[----:B------:R-:W-:-:S04]  /*6e60*/  IMAD.WIDE.U32 R32, R32, 0x100, RZ ;  /* 0x0000010020207825 */ /* 0x000fc800078e00ff */
[----:B0-----:R-:W-:-:S04]  /*6e70*/  IMAD.WIDE.U32 R36, R24, 0x10000, RZ ;  /* 0x0001000018247825 */ /* 0x001fc800078e00ff */
[----:B------:R-:W-:Y:S01]  /*6e80*/  IMAD.WIDE.U32 R38, R26, 0x100, RZ ;  /* 0x000001001a267825 */ /* 0x000fe200078e00ff */
[----:B------:R-:W-:Y:S02]  /*6e90*/  PRMT R26, R27, 0x7773, RZ ;  /* 0x000077731b1a7816 */ /* 0x000fe400000000ff */
[----:B------:R-:W-:Y:S02]  /*6ea0*/  LOP3.LUT R27, R0, 0xff, R31, 0xf8, !PT ;  /* 0x000000ff001b7812 */ /* 0x000fe400078ef81f */
[----:B------:R-:W-:Y:S02]  /*6eb0*/  PRMT R24, R25, 0x7773, RZ ;  /* 0x0000777319187816 */ /* 0x000fe400000000ff */
[----:B------:R-:W-:Y:S02]  /*6ec0*/  LOP3.LUT R31, R38, R2, R36, 0xfe, !PT ;  /* 0x00000002261f7212 */ /* 0x000fe400078efe24 */
[----:B------:R-:W-:Y:S02]  /*6ed0*/  PRMT R0, R20, 0x7771, RZ ;  /* 0x0000777114007816 */ /* 0x000fe400000000ff */
[----:B------:R-:W-:-:S02]  /*6ee0*/  LOP3.LUT R25, R32, R40, R42, 0xfe, !PT ;  /* 0x0000002820197212 */ /* 0x000fc400078efe2a */
[----:B------:R-:W-:Y:S02]  /*6ef0*/  PRMT R2, R22, 0x7771, RZ ;  /* 0x0000777116027816 */ /* 0x000fe400000000ff */
[----:B------:R-:W-:Y:S01]  /*6f00*/  LOP3.LUT R29, R37, R29, R3, 0xfe, !PT ;  /* 0x0000001d251d7212 */ /* 0x000fe200078efe03 */
[----:B------:R-:W-:Y:S01]  /*6f10*/  IMAD.U32 R3, R0, 0x10000, RZ ;  /* 0x0001000000037824 */ /* 0x000fe200078e00ff */
[----:B------:R-:W-:Y:S01]  /*6f20*/  LOP3.LUT R26, R25, 0xff, R26, 0xf8, !PT ;  /* 0x000000ff191a7812 */ /* 0x000fe200078ef81a */
[----:B------:R-:W-:Y:S01]  /*6f30*/  IMAD.U32 R25, R2, 0x10000, RZ ;  /* 0x0001000002197824 */ /* 0x000fe200078e00ff */
[----:B------:R-:W-:Y:S02]  /*6f40*/  LOP3.LUT R39, R29, R39, RZ, 0xfc, !PT ;  /* 0x000000271d277212 */ /* 0x000fe400078efcff */
[----:B------:R-:W-:Y:S02]  /*6f50*/  LOP3.LUT R27, R43, R27, R41, 0xfe, !PT ;  /* 0x0000001b2b1b7212 */ /* 0x000fe400078efe29 */
[----:B------:R-:W-:-:S02]  /*6f60*/  PRMT R2, R20, 0x7770, RZ ;  /* 0x0000777014027816 */ /* 0x000fc400000000ff */
[----:B------:R-:W-:Y:S02]  /*6f70*/  LOP3.LUT R29, R3, 0xff0000, RZ, 0xc0, !PT ;  /* 0x00ff0000031d7812 */ /* 0x000fe400078ec0ff */
[----:B------:R-:W-:Y:S02]  /*6f80*/  PRMT R0, R22, 0x7770, RZ ;  /* 0x0000777016007816 */ /* 0x000fe400000000ff */
[----:B------:R-:W-:Y:S01]  /*6f90*/  LOP3.LUT R3, R25, 0xff0000, RZ, 0xc0, !PT ;  /* 0x00ff000019037812 */ /* 0x000fe200078ec0ff */
[----:B------:R-:W-:Y:S01]  /*6fa0*/  IMAD.MOV.U32 R25, RZ, RZ, R39 ;  /* 0x000000ffff197224 */ /* 0x000fe200078e0027 */
[----:B------:R-:W-:Y:S02]  /*6fb0*/  LOP3.LUT R24, R31, 0xff, R24, 0xf8, !PT ;  /* 0x000000ff1f187812 */ /* 0x000fe400078ef818 */
[----:B------:R-:W-:Y:S02]  /*6fc0*/  LOP3.LUT R27, R27, R33, RZ, 0xfc, !PT ;  /* 0x000000211b1b7212 */ /* 0x000fe400078efcff */
[----:B------:R-:W-:-:S02]  /*6fd0*/  PRMT R2, R29, 0x4210, R2 ;  /* 0x000042101d027816 */ /* 0x000fc40000000002 */
[----:B------:R-:W-:Y:S02]  /*6fe0*/  PRMT R0, R3, 0x4210, R0 ;  /* 0x0000421003007816 */ /* 0x000fe40000000000 */
[----:B------:R-:W-:Y:S02]  /*6ff0*/  PRMT R28, R20, 0x7772, RZ ;  /* 0x00007772141c7816 */ /* 0x000fe400000000ff */
[C---:B------:R-:W-:Y:S02]  /*7000*/  PRMT R29, R21.reuse, 0x7770, RZ ;  /* 0x00007770151d7816 */ /* 0x040fe400000000ff */
[----:B------:R-:W-:Y:S02]  /*7010*/  PRMT R31, R22, 0x7772, RZ ;  /* 0x00007772161f7816 */ /* 0x000fe400000000ff */
[C---:B------:R-:W-:Y:S02]  /*7020*/  PRMT R3, R21.reuse, 0x7773, RZ ;  /* 0x0000777315037816 */ /* 0x040fe400000000ff */
[----:B------:R-:W-:-:S02]  /*7030*/  PRMT R30, R21, 0x7771, RZ ;  /* 0x00007771151e7816 */ /* 0x000fc400000000ff */
[C---:B------:R-:W-:Y:S02]  /*7040*/  PRMT R32, R23.reuse, 0x7770, RZ ;  /* 0x0000777017207816 */ /* 0x040fe400000000ff */
[C---:B------:R-:W-:Y:S02]  /*7050*/  PRMT R36, R23.reuse, 0x7771, RZ ;  /* 0x0000777117247816 */ /* 0x040fe400000000ff */
[----:B------:R-:W-:Y:S02]  /*7060*/  PRMT R38, R23, 0x7772, RZ ;  /* 0x0000777217267816 */ /* 0x000fe400000000ff */
[----:B------:R-:W-:Y:S01]  /*7070*/  PRMT R21, R21, 0x7772, RZ ;  /* 0x0000777215157816 */ /* 0x000fe200000000ff */
[----:B------:R0:W-:Y:S01]  /*7080*/  STL.128 [R1+0x20], R24 ;  /* 0x0000201801007387 */ /* 0x0001e20000100c00 */
[----:B------:R-:W-:Y:S02]  /*7090*/  IMAD.SHL.U32 R39, R28, 0x100, RZ ;  /* 0x000001001c277824 */ /* 0x000fe400078e00ff */
[----:B------:R-:W-:-:S02]  /*70a0*/  IMAD.SHL.U32 R41, R31, 0x100, RZ ;  /* 0x000001001f297824 */ /* 0x000fc400078e00ff */
[----:B------:R-:W-:-:S04]  /*70b0*/  IMAD.WIDE.U32 R32, R32, 0x1000000, RZ ;  /* 0x0100000020207825 */ /* 0x000fc800078e00ff */
[----:B------:R-:W-:Y:S01]  /*70c0*/  IMAD.WIDE.U32 R36, R36, 0x10000, RZ ;  /* 0x0001000024247825 */ /* 0x000fe200078e00ff */
[----:B------:R-:W-:-:S03]  /*70d0*/  PRMT R22, R22, 0x7773, RZ ;  /* 0x0000777316167816 */ /* 0x000fc600000000ff */
[----:B------:R-:W-:-:S04]  /*70e0*/  IMAD.WIDE.U32 R30, R30, 0x10000, RZ ;  /* 0x000100001e1e7825 */ /* 0x000fc800078e00ff */
[----:B0-----:R-:W-:-:S04]  /*70f0*/  IMAD.WIDE.U32 R24, R29, 0x1000000, RZ ;  /* 0x010000001d187825 */ /* 0x001fc800078e00ff */
[----:B------:R-:W-:-:S04]  /*7100*/  IMAD.WIDE.U32 R28, R38, 0x100, RZ ;  /* 0x00000100261c7825 */ /* 0x000fc800078e00ff */
[----:B------:R-:W-:Y:S01]  /*7110*/  IMAD.WIDE.U32 R26, R21, 0x100, RZ ;  /* 0x00000100151a7825 */ /* 0x000fe200078e00ff */
[----:B------:R-:W-:Y:S02]  /*7120*/  LOP3.LUT R21, R0, 0xff00, R41, 0xf8, !PT ;  /* 0x0000ff0000157812 */ /* 0x000fe400078ef829 */
[----:B------:R-:W-:Y:S02]  /*7130*/  PRMT R20, R20, 0x7773, RZ ;  /* 0x0000777314147816 */ /* 0x000fe400000000ff */
[----:B------:R-:W-:Y:S02]  /*7140*/  PRMT R23, R23, 0x7773, RZ ;  /* 0x0000777317177816 */ /* 0x000fe400000000ff */
[----:B------:R-:W-:Y:S02]  /*7150*/  LOP3.LUT R39, R2, 0xff00, R39, 0xf8, !PT ;  /* 0x0000ff0002277812 */ /* 0x000fe400078ef827 */
[----:B------:R-:W-:Y:S02]  /*7160*/  LOP3.LUT R0, R28, R32, R36, 0xfe, !PT ;  /* 0x000000201c007212 */ /* 0x000fe400078efe24 */
[----:B------:R-:W-:-:S02]  /*7170*/  LOP3.LUT R2, R26, R24, R30, 0xfe, !PT ;  /* 0x000000181a027212 */ /* 0x000fc400078efe1e */
[----:B------:R-:W-:Y:S02]  /*7180*/  LOP3.LUT R21, R21, 0xff, R22, 0xf8, !PT ;  /* 0x000000ff15157812 */ /* 0x000fe400078ef816 */
[----:B------:R-:W-:Y:S02]  /*7190*/  LOP3.LUT R39, R39, 0xff, R20, 0xf8, !PT ;  /* 0x000000ff27277812 */ /* 0x000fe400078ef814 */
[----:B------:R-:W-:Y:S02]  /*71a0*/  LOP3.LUT R22, R0, 0xff, R23, 0xf8, !PT ;  /* 0x000000ff00167812 */ /* 0x000fe400078ef817 */
[----:B------:R-:W-:Y:S02]  /*71b0*/  LOP3.LUT R20, R2, 0xff, R3, 0xf8, !PT ;  /* 0x000000ff02147812 */ /* 0x000fe400078ef803 */
[----:B------:R-:W-:Y:S02]  /*71c0*/  PRMT R0, R16, 0x7771, RZ ;  /* 0x0000777110007816 */ /* 0x000fe400000000ff */
[----:B------:R-:W-:-:S02]  /*71d0*/  PRMT R2, R18, 0x7771, RZ ;  /* 0x0000777112027816 */ /* 0x000fc400000000ff */
[----:B------:R-:W-:Y:S01]  /*71e0*/  LOP3.LUT R25, R31, R39, R25, 0xfe, !PT ;  /* 0x000000271f197212 */ /* 0x000fe200078efe19 */
[----:B------:R-:W-:Y:S01]  /*71f0*/  IMAD.U32 R3, R0, 0x10000, RZ ;  /* 0x0001000000037824 */ /* 0x000fe200078e00ff */
[----:B------:R-:W-:Y:S01]  /*7200*/  LOP3.LUT R23, R37, R21, R33, 0xfe, !PT ;  /* 0x0000001525177212 */ /* 0x000fe200078efe21 */
[----:B------:R-:W-:Y:S01]  /*7210*/  IMAD.U32 R21, R2, 0x10000, RZ ;  /* 0x0001000002157824 */ /* 0x000fe200078e00ff */
[----:B------:R-:W-:Y:S02]  /*7220*/  LOP3.LUT R27, R25, R27, RZ, 0xfc, !PT ;  /* 0x0000001b191b7212 */ /* 0x000fe400078efcff */
[----:B------:R-:W-:Y:S02]  /*7230*/  PRMT R0, R16, 0x7770, RZ ;  /* 0x0000777010007816 */ /* 0x000fe400000000ff */
[----:B------:R-:W-:Y:S02]  /*7240*/  LOP3.LUT R25, R3, 0xff0000, RZ, 0xc0, !PT ;  /* 0x00ff000003197812 */ /* 0x000fe400078ec0ff */
[----:B------:R-:W-:-:S02]  /*7250*/  PRMT R2, R18, 0x7770, RZ ;  /* 0x0000777012027816 */ /* 0x000fc400000000ff */
[----:B------:R-:W-:Y:S01]  /*7260*/  LOP3.LUT R3, R21, 0xff0000, RZ, 0xc0, !PT ;  /* 0x00ff000015037812 */ /* 0x000fe200078ec0ff */
[----:B------:R-:W-:Y:S01]  /*7270*/  IMAD.MOV.U32 R21, RZ, RZ, R27 ;  /* 0x000000ffff157224 */ /* 0x000fe200078e001b */
[----:B------:R-:W-:Y:S02]  /*7280*/  LOP3.LUT R23, R23, R29, RZ, 0xfc, !PT ;  /* 0x0000001d17177212 */ /* 0x000fe400078efcff */
[----:B------:R-:W-:Y:S02]  /*7290*/  PRMT R0, R25, 0x4210, R0 ;  /* 0x0000421019007816 */ /* 0x000fe40000000000 */
[----:B------:R-:W-:Y:S02]  /*72a0*/  PRMT R2, R3, 0x4210, R2 ;  /* 0x0000421003027816 */ /* 0x000fe40000000002 */
[----:B------:R-:W-:Y:S02]  /*72b0*/  PRMT R24, R16, 0x7772, RZ ;  /* 0x0000777210187816 */ /* 0x000fe400000000ff */
[----:B------:R-:W-:-:S02]  /*72c0*/  PRMT R25, R17, 0x7770, RZ ;  /* 0x0000777011197816 */ /* 0x000fc400000000ff */
[C---:B------:R-:W-:Y:S02]  /*72d0*/  PRMT R3, R17.reuse, 0x7773, RZ ;  /* 0x0000777311037816 */ /* 0x040fe400000000ff */
[----:B------:R-:W-:Y:S02]  /*72e0*/  PRMT R26, R17, 0x7771, RZ ;  /* 0x00007771111a7816 */ /* 0x000fe400000000ff */
[----:B------:R-:W-:Y:S02]  /*72f0*/  PRMT R27, R18, 0x7772, RZ ;  /* 0x00007772121b7816 */ /* 0x000fe400000000ff */
[----:B------:R-:W-:Y:S02]  /*7300*/  PRMT R28, R19, 0x7770, RZ ;  /* 0x00007770131c7816 */ /* 0x000fe400000000ff */
[----:B------:R-:W-:Y:S02]  /*7310*/  PRMT R17, R17, 0x7772, RZ ;  /* 0x0000777211117816 */ /* 0x000fe400000000ff */
[----:B------:R-:W-:-:S02]  /*7320*/  PRMT R30, R19, 0x7771, RZ ;  /* 0x00007771131e7816 */ /* 0x000fc400000000ff */
[----:B------:R-:W-:Y:S01]  /*7330*/  PRMT R29, R19, 0x7772, RZ ;  /* 0x00007772131d7816 */ /* 0x000fe200000000ff */
[----:B------:R0:W-:Y:S01]  /*7340*/  STL.128 [R1+0x30], R20 ;  /* 0x0000301401007387 */ /* 0x0001e20000100c00 */
[----:B------:R-:W-:Y:S02]  /*7350*/  IMAD.SHL.U32 R33, R24, 0x100, RZ ;  /* 0x0000010018217824 */ /* 0x000fe400078e00ff */
[----:B------:R-:W-:Y:S02]  /*7360*/  IMAD.SHL.U32 R37, R27, 0x100, RZ ;  /* 0x000001001b257824 */ /* 0x000fe400078e00ff */
[----:B------:R-:W-:-:S04]  /*7370*/  IMAD.WIDE.U32 R26, R26, 0x10000, RZ ;  /* 0x000100001a1a7825 */ /* 0x000fc800078e00ff */
[----:B------:R-:W-:Y:S01]  /*7380*/  IMAD.WIDE.U32 R30, R30, 0x10000, RZ ;  /* 0x000100001e1e7825 */ /* 0x000fe200078e00ff */
[----:B------:R-:W-:-:S03]  /*7390*/  PRMT R16, R16, 0x7773, RZ ;  /* 0x0000777310107816 */ /* 0x000fc600000000ff */
[----:B0-----:R-:W-:-:S04]  /*73a0*/  IMAD.WIDE.U32 R20, R25, 0x1000000, RZ ;  /* 0x0100000019147825 */ /* 0x001fc800078e00ff */
[----:B------:R-:W-:-:S04]  /*73b0*/  IMAD.WIDE.U32 R24, R28, 0x1000000, RZ ;  /* 0x010000001c187825 */ /* 0x000fc800078e00ff */
[----:B------:R-:W-:-:S04]  /*73c0*/  IMAD.WIDE.U32 R22, R17, 0x100, RZ ;  /* 0x0000010011167825 */ /* 0x000fc800078e00ff */
[----:B------:R-:W-:Y:S01]  /*73d0*/  IMAD.WIDE.U32 R28, R29, 0x100, RZ ;  /* 0x000001001d1c7825 */ /* 0x000fe200078e00ff */
[----:B------:R-:W-:Y:S02]  /*73e0*/  PRMT R18, R18, 0x7773, RZ ;  /* 0x0000777312127816 */ /* 0x000fe400000000ff */
[----:B------:R-:W-:Y:S02]  /*73f0*/  LOP3.LUT R33, R0, 0xff00, R33, 0xf8, !PT ;  /* 0x0000ff0000217812 */ /* 0x000fe400078ef821 */
[----:B------:R-:W-:Y:S02]  /*7400*/  LOP3.LUT R17, R2, 0xff00, R37, 0xf8, !PT ;  /* 0x0000ff0002117812 */ /* 0x000fe400078ef825 */
[----:B------:R-:W-:Y:S02]  /*7410*/  PRMT R19, R19, 0x7773, RZ ;  /* 0x0000777313137816 */ /* 0x000fe400000000ff */
        /* <DEDUP_REMOVED lines=9> */
[----:B------:R-:W-:Y:S02]  /*74b0*/  IMAD.U32 R0, R0, 0x10000, RZ ;  /* 0x0001000000007824 */ /* 0x000fe400078e00ff */
[----:B------:R-:W-:Y:S01]  /*74c0*/  IMAD.U32 R2, R2, 0x10000, RZ ;  /* 0x0001000002027824 */ /* 0x000fe200078e00ff */
[----:B------:R-:W-:Y:S02]  /*74d0*/  LOP3.LUT R19, R31, R17, R25, 0xfe, !PT ;  /* 0x000000111f137212 */ /* 0x000fe400078efe19 */
[----:B------:R-:W-:Y:S02]  /*74e0*/  LOP3.LUT R17, R21, R23, RZ, 0xfc, !PT ;  /* 0x0000001715117212 */ /* 0x000fe400078efcff */
[----:B------:R-:W-:Y:S02]  /*74f0*/  PRMT R23, R12, 0x7770, RZ ;  /* 0x000077700c177816 */ /* 0x000fe400000000ff */
[----:B------:R-:W-:-:S02]  /*7500*/  PRMT R22, R14, 0x7770, RZ ;  /* 0x000077700e167816 */ /* 0x000fc400000000ff */
[----:B------:R-:W-:Y:S02]  /*7510*/  LOP3.LUT R0, R0, 0xff0000, RZ, 0xc0, !PT ;  /* 0x00ff000000007812 */ /* 0x000fe400078ec0ff */
[----:B------:R-:W-:Y:S02]  /*7520*/  LOP3.LUT R3, R2, 0xff0000, RZ, 0xc0, !PT ;  /* 0x00ff000002037812 */ /* 0x000fe400078ec0ff */
[----:B------:R-:W-:Y:S02]  /*7530*/  PRMT R23, R0, 0x4210, R23 ;  /* 0x0000421000177816 */ /* 0x000fe40000000017 */
[----:B------:R-:W-:Y:S02]  /*7540*/  PRMT R22, R3, 0x4210, R22 ;  /* 0x0000421003167816 */ /* 0x000fe40000000016 */
[----:B------:R-:W-:Y:S02]  /*7550*/  LOP3.LUT R19, R19, R29, RZ, 0xfc, !PT ;  /* 0x0000001d13137212 */ /* 0x000fe400078efcff */
[----:B------:R-:W-:-:S02]  /*7560*/  PRMT R2, R12, 0x7772, RZ ;  /* 0x000077720c027816 */ /* 0x000fc400000000ff */
[C---:B------:R-:W-:Y:S02]  /*7570*/  PRMT R0, R13.reuse, 0x7773, RZ ;  /* 0x000077730d007816 */ /* 0x040fe400000000ff */
[C---:B------:R-:W-:Y:S02]  /*7580*/  PRMT R3, R13.reuse, 0x7770, RZ ;  /* 0x000077700d037816 */ /* 0x040fe400000000ff */
[C---:B------:R-:W-:Y:S02]  /*7590*/  PRMT R20, R13.reuse, 0x7771, RZ ;  /* 0x000077710d147816 */ /* 0x040fe400000000ff */
[----:B------:R-:W-:Y:S02]  /*75a0*/  PRMT R21, R14, 0x7772, RZ ;  /* 0x000077720e157816 */ /* 0x000fe400000000ff */
[----:B------:R-:W-:Y:S01]  /*75b0*/  PRMT R13, R13, 0x7772, RZ ;  /* 0x000077720d0d7816 */ /* 0x000fe200000000ff */
[----:B------:R0:W-:Y:S01]  /*75c0*/  STL.128 [R1+0x40], R16 ;  /* 0x0000401001007387 */ /* 0x0001e20000100c00 */
[----:B------:R-:W-:-:S02]  /*75d0*/  IMAD.SHL.U32 R28, R2, 0x100, RZ ;  /* 0x00000100021c7824 */ /* 0x000fc400078e00ff */
[----:B------:R-:W-:Y:S02]  /*75e0*/  IMAD.SHL.U32 R29, R21, 0x100, RZ ;  /* 0x00000100151d7824 */ /* 0x000fe400078e00ff */
[----:B------:R-:W-:-:S04]  /*75f0*/  IMAD.WIDE.U32 R2, R3, 0x1000000, RZ ;  /* 0x0100000003027825 */ /* 0x000fc800078e00ff */
[----:B------:R-:W-:Y:S01]  /*7600*/  IMAD.WIDE.U32 R20, R20, 0x10000, RZ ;  /* 0x0001000014147825 */ /* 0x000fe200078e00ff */
[----:B------:R-:W-:-:S03]  /*7610*/  PRMT R12, R12, 0x7773, RZ ;  /* 0x000077730c0c7816 */ /* 0x000fc600000000ff */
[----:B0-----:R-:W-:Y:S01]  /*7620*/  IMAD.WIDE.U32 R16, R13, 0x100, RZ ;  /* 0x000001000d107825 */ /* 0x001fe200078e00ff */
[----:B------:R-:W-:Y:S02]  /*7630*/  LOP3.LUT R31, R23, 0xff00, R28, 0xf8, !PT ;  /* 0x0000ff00171f7812 */ /* 0x000fe400078ef81c */
[----:B------:R-:W-:Y:S02]  /*7640*/  LOP3.LUT R13, R16, R2, R20, 0xfe, !PT ;  /* 0x00000002100d7212 */ /* 0x000fe400078efe14 */
[----:B------:R-:W-:Y:S02]  /*7650*/  LOP3.LUT R23, R22, 0xff00, R29, 0xf8, !PT ;  /* 0x0000ff0016177812 */ /* 0x000fe400078ef81d */
[----:B------:R-:W-:Y:S02]  /*7660*/  LOP3.LUT R20, R13, 0xff, R0, 0xf8, !PT ;  /* 0x000000ff0d147812 */ /* 0x000fe400078ef800 */
[----:B------:R-:W-:Y:S02]  /*7670*/  LOP3.LUT R29, R31, 0xff, R12, 0xf8, !PT ;  /* 0x000000ff1f1d7812 */ /* 0x000fe400078ef80c */
[----:B------:R-:W-:-:S02]  /*7680*/  PRMT R0, R8, 0x7771, RZ ;  /* 0x0000777108007816 */ /* 0x000fc400000000ff */
[----:B------:R-:W-:Y:S02]  /*7690*/  PRMT R2, R10, 0x7771, RZ ;  /* 0x000077710a027816 */ /* 0x000fe400000000ff */
[----:B------:R-:W-:Y:S01]  /*76a0*/  LOP3.LUT R21, R21, R29, R3, 0xfe, !PT ;  /* 0x0000001d15157212 */ /* 0x000fe200078efe03 */
[----:B------:R-:W-:Y:S01]  /*76b0*/  IMAD.U32 R0, R0, 0x10000, RZ ;  /* 0x0001000000007824 */ /* 0x000fe200078e00ff */
[C---:B------:R-:W-:Y:S01]  /*76c0*/  PRMT R18, R15.reuse, 0x7770, RZ ;  /* 0x000077700f127816 */ /* 0x040fe200000000ff */
[----:B------:R-:W-:Y:S01]  /*76d0*/  IMAD.U32 R3, R2, 0x10000, RZ ;  /* 0x0001000002037824 */ /* 0x000fe200078e00ff */
[C---:B------:R-:W-:Y:S02]  /*76e0*/  PRMT R26, R15.reuse, 0x7771, RZ ;  /* 0x000077710f1a7816 */ /* 0x040fe400000000ff */
[----:B------:R-:W-:Y:S02]  /*76f0*/  PRMT R24, R15, 0x7772, RZ ;  /* 0x000077720f187816 */ /* 0x000fe400000000ff */
[----:B------:R-:W-:-:S02]  /*7700*/  PRMT R14, R14, 0x7773, RZ ;  /* 0x000077730e0e7816 */ /* 0x000fc400000000ff */
[----:B------:R-:W-:Y:S01]  /*7710*/  LOP3.LUT R21, R21, R17, RZ, 0xfc, !PT ;  /* 0x0000001115157212 */ /* 0x000fe200078efcff */
[----:B------:R-:W-:Y:S01]  /*7720*/  IMAD.WIDE.U32 R18, R18, 0x1000000, RZ ;  /* 0x0100000012127825 */ /* 0x000fe200078e00ff */
[----:B------:R-:W-:Y:S02]  /*7730*/  LOP3.LUT R17, R0, 0xff0000, RZ, 0xc0, !PT ;  /* 0x00ff000000117812 */ /* 0x000fe400078ec0ff */
[----:B------:R-:W-:Y:S01]  /*7740*/  LOP3.LUT R13, R3, 0xff0000, RZ, 0xc0, !PT ;  /* 0x00ff0000030d7812 */ /* 0x000fe200078ec0ff */
[----:B------:R-:W-:Y:S01]  /*7750*/  IMAD.WIDE.U32 R26, R26, 0x10000, RZ ;  /* 0x000100001a1a7825 */ /* 0x000fe200078e00ff */
[----:B------:R-:W-:Y:S02]  /*7760*/  PRMT R0, R8, 0x7772, RZ ;  /* 0x0000777208007816 */ /* 0x000fe400000000ff */
[----:B------:R-:W-:Y:S01]  /*7770*/  PRMT R3, R10, 0x7772, RZ ;  /* 0x000077720a037816 */ /* 0x000fe200000000ff */
[----:B------:R-:W-:Y:S01]  /*7780*/  IMAD.WIDE.U32 R24, R24, 0x100, RZ ;  /* 0x0000010018187825 */ /* 0x000fe200078e00ff */
[----:B------:R-:W-:-:S02]  /*7790*/  LOP3.LUT R23, R23, 0xff, R14, 0xf8, !PT ;  /* 0x000000ff17177812 */ /* 0x000fc400078ef80e */
[----:B------:R-:W-:Y:S02]  /*77a0*/  PRMT R2, R8, 0x7770, RZ ;  /* 0x0000777008027816 */ /* 0x000fe400000000ff */
[----:B------:R-:W-:Y:S01]  /*77b0*/  PRMT R12, R10, 0x7770, RZ ;  /* 0x000077700a0c7816 */ /* 0x000fe200000000ff */
[----:B------:R-:W-:Y:S01]  /*77c0*/  IMAD.SHL.U32 R0, R0, 0x100, RZ ;  /* 0x0000010000007824 */ /* 0x000fe200078e00ff */
[----:B------:R-:W-:Y:S01]  /*77d0*/  PRMT R15, R15, 0x7773, RZ ;  /* 0x000077730f0f7816 */ /* 0x000fe200000000ff */
[----:B------:R-:W-:Y:S01]  /*77e0*/  IMAD.SHL.U32 R3, R3, 0x100, RZ ;  /* 0x0000010003037824 */ /* 0x000fe200078e00ff */
[----:B------:R-:W-:Y:S02]  /*77f0*/  LOP3.LUT R22, R24, R18, R26, 0xfe, !PT ;  /* 0x0000001218167212 */ /* 0x000fe400078efe1a */
[----:B------:R-:W-:Y:S02]  /*7800*/  LOP3.LUT R23, R27, R23, R19, 0xfe, !PT ;  /* 0x000000171b177212 */ /* 0x000fe400078efe13 */
[----:B------:R-:W-:-:S02]  /*7810*/  PRMT R17, R17, 0x4210, R2 ;  /* 0x0000421011117816 */ /* 0x000fc40000000002 */
[----:B------:R-:W-:Y:S02]  /*7820*/  PRMT R12, R13, 0x4210, R12 ;  /* 0x000042100d0c7816 */ /* 0x000fe4000000000c */
[----:B------:R-:W-:Y:S02]  /*7830*/  LOP3.LUT R22, R22, 0xff, R15, 0xf8, !PT ;  /* 0x000000ff16167812 */ /* 0x000fe400078ef80f */
[----:B------:R-:W-:Y:S02]  /*7840*/  LOP3.LUT R23, R23, R25, RZ, 0xfc, !PT ;  /* 0x0000001917177212 */ /* 0x000fe400078efcff */
[----:B------:R-:W-:Y:S02]  /*7850*/  LOP3.LUT R17, R17, 0xff00, R0, 0xf8, !PT ;  /* 0x0000ff0011117812 */ /* 0x000fe400078ef800 */
[----:B------:R-:W-:Y:S02]  /*7860*/  LOP3.LUT R15, R12, 0xff00, R3, 0xf8, !PT ;  /* 0x0000ff000c0f7812 */ /* 0x000fe400078ef803 */
[----:B------:R-:W-:-:S02]  /*7870*/  PRMT R0, R9, 0x7773, RZ ;  /* 0x0000777309007816 */ /* 0x000fc400000000ff */
[C---:B------:R-:W-:Y:S02]  /*7880*/  PRMT R2, R9.reuse, 0x7770, RZ ;  /* 0x0000777009027816 */ /* 0x040fe400000000ff */
[C---:B------:R-:W-:Y:S02]  /*7890*/  PRMT R3, R9.reuse, 0x7771, RZ ;  /* 0x0000777109037816 */ /* 0x040fe400000000ff */
[----:B------:R-:W-:Y:S02]  /*78a0*/  PRMT R9, R9, 0x7772, RZ ;  /* 0x0000777209097816 */ /* 0x000fe400000000ff */
[C---:B------:R-:W-:Y:S02]  /*78b0*/  PRMT R12, R11.reuse, 0x7770, RZ ;  /* 0x000077700b0c7816 */ /* 0x040fe400000000ff */
[C---:B------:R-:W-:Y:S02]  /*78c0*/  PRMT R13, R11.reuse, 0x7771, RZ ;  /* 0x000077710b0d7816 */ /* 0x040fe400000000ff */
[----:B------:R-:W-:Y:S01]  /*78d0*/  PRMT R14, R11, 0x7772, RZ ;  /* 0x000077720b0e7816 */ /* 0x000fe200000000ff */
[----:B------:R0:W-:Y:S01]  /*78e0*/  STL.128 [R1+0x50], R20 ;  /* 0x0000501401007387 */ /* 0x0001e20000100c00 */
[----:B------:R-:W-:Y:S01]  /*78f0*/  PRMT R8, R8, 0x7773, RZ ;  /* 0x0000777308087816 */ /* 0x000fe200000000ff */
[----:B------:R-:W-:Y:S01]  /*7900*/  IMAD.WIDE.U32 R18, R2, 0x1000000, RZ ;  /* 0x0100000002127825 */ /* 0x000fe200078e00ff */
[----:B------:R-:W-:-:S02]  /*7910*/  PRMT R10, R10, 0x7773, RZ ;  /* 0x000077730a0a7816 */ /* 0x000fc400000000ff */
[----:B------:R-:W-:Y:S01]  /*7920*/  LOP3.LUT R17, R17, 0xff, R8, 0xf8, !PT ;  /* 0x000000ff11117812 */ /* 0x000fe200078ef808 */
[----:B------:R-:W-:Y:S01]  /*7930*/  IMAD.WIDE.U32 R24, R13, 0x10000, RZ ;  /* 0x000100000d187825 */ /* 0x000fe200078e00ff */
[----:B------:R-:W-:Y:S02]  /*7940*/  LOP3.LUT R15, R15, 0xff, R10, 0xf8, !PT ;  /* 0x000000ff0f0f7812 */ /* 0x000fe400078ef80a */
[----:B------:R-:W-:Y:S01]  /*7950*/  PRMT R11, R11, 0x7773, RZ ;  /* 0x000077730b0b7816 */ /* 0x000fe200000000ff */
[----:B0-----:R-:W-:-:S04]  /*7960*/  IMAD.WIDE.U32 R20, R3, 0x10000, RZ ;  /* 0x0001000003147825 */ /* 0x001fc800078e00ff */
[----:B------:R-:W-:-:S04]  /*7970*/  IMAD.WIDE.U32 R2, R9, 0x100, RZ ;  /* 0x0000010009027825 */ /* 0x000fc800078e00ff */
[----:B------:R-:W-:-:S04]  /*7980*/  IMAD.WIDE.U32 R22, R12, 0x1000000, RZ ;  /* 0x010000000c167825 */ /* 0x000fc800078e00ff */
[----:B------:R-:W-:Y:S01]  /*7990*/  IMAD.WIDE.U32 R12, R14, 0x100, RZ ;  /* 0x000001000e0c7825 */ /* 0x000fe200078e00ff */
[----:B------:R-:W-:Y:S02]  /*79a0*/  LOP3.LUT R9, R2, R18, R20, 0xfe, !PT ;  /* 0x0000001202097212 */ /* 0x000fe400078efe14 */
[----:B------:R-:W-:Y:S02]  /*79b0*/  LOP3.LUT R17, R21, R17, R19, 0xfe, !PT ;  /* 0x0000001115117212 */ /* 0x000fe400078efe13 */
[----:B------:R-:W-:Y:S02]  /*79c0*/  LOP3.LUT R18, R12, R22, R24, 0xfe, !PT ;  /* 0x000000160c127212 */ /* 0x000fe400078efe18 */
[----:B------:R-:W-:Y:S02]  /*79d0*/  LOP3.LUT R19, R25, R15, R23, 0xfe, !PT ;  /* 0x0000000f19137212 */ /* 0x000fe400078efe17 */
[----:B------:R-:W-:Y:S02]  /*79e0*/  LOP3.LUT R16, R9, 0xff, R0, 0xf8, !PT ;  /* 0x000000ff09107812 */ /* 0x000fe400078ef800 */
[----:B------:R-:W-:-:S02]  /*79f0*/  LOP3.LUT R17, R17, R3, RZ, 0xfc, !PT ;  /* 0x0000000311117212 */ /* 0x000fc400078efcff */
[----:B------:R-:W-:Y:S02]  /*7a00*/  LOP3.LUT R18, R18, 0xff, R11, 0xf8, !PT ;  /* 0x000000ff12127812 */ /* 0x000fe400078ef80b */
[----:B------:R-:W-:Y:S02]  /*7a10*/  LOP3.LUT R19, R19, R13, RZ, 0xfc, !PT ;  /* 0x0000000d13137212 */ /* 0x000fe400078efcff */
[C-C-:B--2---:R-:W-:Y:S02]  /*7a20*/  SHF.R.U64 R3, R4.reuse, 0x18, R5.reuse ;  /* 0x0000001804037819 */ /* 0x144fe40000001205 */
[----:B------:R-:W-:Y:S02]  /*7a30*/  SHF.R.U64 R0, R4, 0x10, R5 ;  /* 0x0000001004007819 */ /* 0x000fe40000001205 */
[C-C-:B---3--:R-:W-:Y:S02]  /*7a40*/  SHF.R.U64 R9, R6.reuse, 0x18, R7.reuse ;  /* 0x0000001806097819 */ /* 0x148fe40000001207 */
[----:B------:R-:W-:-:S02]  /*7a50*/  SHF.R.U64 R2, R6, 0x10, R7 ;  /* 0x0000001006027819 */ /* 0x000fc40000001207 */
[--C-:B------:R-:W-:Y:S02]  /*7a60*/  SHF.R.U32.HI R13, RZ, 0x18, R5.reuse ;  /* 0x00000018ff0d7819 */ /* 0x100fe40000011605 */
[----:B------:R-:W-:Y:S02]  /*7a70*/  SHF.R.U32.HI R10, RZ, 0x10, R5 ;  /* 0x00000010ff0a7819 */ /* 0x000fe40000011605 */
[--C-:B------:R-:W-:Y:S02]  /*7a80*/  SHF.R.U32.HI R11, RZ, 0x18, R7.reuse ;  /* 0x00000018ff0b7819 */ /* 0x100fe40000011607 */
[----:B------:R-:W-:Y:S02]  /*7a90*/  SHF.R.U32.HI R8, RZ, 0x10, R7 ;  /* 0x00000010ff087819 */ /* 0x000fe40000011607 */
[----:B------:R-:W-:Y:S02]  /*7aa0*/  PRMT R0, R3, 0x3340, R0 ;  /* 0x0000334003007816 */ /* 0x000fe40000000000 */
[----:B------:R-:W-:-:S02]  /*7ab0*/  PRMT R2, R9, 0x3340, R2 ;  /* 0x0000334009027816 */ /* 0x000fc40000000002 */
[----:B------:R-:W-:Y:S02]  /*7ac0*/  PRMT R3, R13, 0x3340, R10 ;  /* 0x000033400d037816 */ /* 0x000fe4000000000a */
[----:B------:R-:W-:Y:S02]  /*7ad0*/  PRMT R9, R11, 0x3340, R8 ;  /* 0x000033400b097816 */ /* 0x000fe40000000008 */
[--C-:B------:R-:W-:Y:S02]  /*7ae0*/  SHF.R.U64 R13, R4, 0x8, R5.reuse ;  /* 0x00000008040d7819 */ /* 0x100fe40000001205 */
[----:B------:R-:W-:Y:S02]  /*7af0*/  SHF.R.U32.HI R21, RZ, 0x8, R5 ;  /* 0x00000008ff157819 */ /* 0x000fe40000011605 */
[--C-:B------:R-:W-:Y:S02]  /*7b00*/  SHF.R.U64 R15, R6, 0x8, R7.reuse ;  /* 0x00000008060f7819 */ /* 0x100fe40000001207 */
[----:B------:R-:W-:-:S02]  /*7b10*/  SHF.R.U32.HI R11, RZ, 0x8, R7 ;  /* 0x00000008ff0b7819 */ /* 0x000fc40000011607 */
[----:B------:R-:W-:Y:S02]  /*7b20*/  PRMT R13, R13, 0x3340, R4 ;  /* 0x000033400d0d7816 */ /* 0x000fe40000000004 */
[----:B------:R-:W-:Y:S02]  /*7b30*/  PRMT R12, R21, 0x3340, R5 ;  /* 0x00003340150c7816 */ /* 0x000fe40000000005 */
[----:B------:R-:W-:Y:S02]  /*7b40*/  PRMT R15, R15, 0x3340, R6 ;  /* 0x000033400f0f7816 */ /* 0x000fe40000000006 */
[----:B------:R-:W-:Y:S02]  /*7b50*/  PRMT R14, R11, 0x3340, R7 ;  /* 0x000033400b0e7816 */ /* 0x000fe40000000007 */
[----:B------:R-:W-:Y:S02]  /*7b60*/  PRMT R13, R0, 0x5410, R13 ;  /* 0x00005410000d7816 */ /* 0x000fe4000000000d */
[----:B------:R-:W-:-:S02]  /*7b70*/  PRMT R12, R3, 0x5410, R12 ;  /* 0x00005410030c7816 */ /* 0x000fc4000000000c */
[----:B------:R-:W-:Y:S02]  /*7b80*/  PRMT R15, R2, 0x5410, R15 ;  /* 0x00005410020f7816 */ /* 0x000fe4000000000f */
[----:B------:R-:W-:Y:S01]  /*7b90*/  PRMT R14, R9, 0x5410, R14 ;  /* 0x00005410090e7816 */ /* 0x000fe2000000000e */
[----:B------:R0:W-:Y:S04]  /*7ba0*/  STL.128 [R1+0x60], R16 ;  /* 0x0000601001007387 */ /* 0x0001e80000100c00 */
[----:B------:R0:W-:Y:S04]  /*7bb0*/  STL.64 [R1+0x2f0], R12 ;  /* 0x0002f00c01007387 */ /* 0x0001e80000100a00 */
[----:B------:R0:W-:Y:S04]  /*7bc0*/  STL.64 [R1+0x2f8], R14 ;  /* 0x0002f80e01007387 */ /* 0x0001e80000100a00 */
[----:B------:R0:W-:Y:S01]  /*7bd0*/  STL.128 [R1+0x70], R4 ;  /* 0x0000700401007387 */ /* 0x0001e20000100c00 */
[----:B------:R-:W-:-:S02]  /*7be0*/  IMAD.MOV.U32 R8, RZ, RZ, R4 ;  /* 0x000000ffff087224 */ /* 0x000fc400078e0004 */
[----:B------:R-:W-:Y:S02]  /*7bf0*/  IMAD.MOV.U32 R9, RZ, RZ, R5 ;  /* 0x000000ffff097224 */ /* 0x000fe400078e0005 */
[----:B------:R-:W-:Y:S02]  /*7c00*/  IMAD.MOV.U32 R10, RZ, RZ, R6 ;  /* 0x000000ffff0a7224 */ /* 0x000fe400078e0006 */
[----:B------:R-:W-:Y:S02]  /*7c10*/  IMAD.MOV.U32 R11, RZ, RZ, R7 ;  /* 0x000000ffff0b7224 */ /* 0x000fe400078e0007 */
[----:B------:R-:W-:Y:S02]  /*7c20*/  IMAD.MOV.U32 R2, RZ, RZ, RZ ;  /* 0x000000ffff027224 */ /* 0x000fe400078e00ff */
[----:B------:R-:W-:-:S07]  /*7c30*/  IMAD.MOV.U32 R0, RZ, RZ, RZ ;  /* 0x000000ffff007224 */ /* 0x000fce00078e00ff */
.L_x_20:
        /* <DEDUP_REMOVED lines=15> */
[----:B------:R-:W-:Y:S01]  /*7d30*/  SHF.L.W.U32.HI R30, R9, 0xd, R8 ;  /* 0x0000000d091e7819 */ /* 0x000fe20000010e08 */
[----:B------:R-:W5:Y:S01]  /*7d40*/  LDL.64 R26, [R3+0x30] ;  /* 0x00003000031a7983 */ /* 0x000f620000100a00 */
[--C-:B------:R-:W-:Y:S02]  /*7d50*/  SHF.L.W.U32.HI R31, R8, 0x3, R9.reuse ;  /* 0x00000003081f7819 */ /* 0x100fe40000010e09 */
        /* <DEDUP_REMOVED lines=34> */
[----:B------:R-:W3:Y:S01]  /*7f80*/  LDL.64 R28, [R3+0x78] ;  /* 0x00007800031c7983 */ /* 0x000ee20000100a00 */
[----:B------:R-:W-:-:S03]  /*7f90*/  IMAD.X R5, R35, 0x1, R30, P0 ;  /* 0x0000000123057824 */ /* 0x000fc600000e061e */
[----:B------:R-:W-:Y:S02]  /*7fa0*/  IMAD.X R7, R7, 0x1, R34, P1 ;  /* 0x0000000107077824 */ /* 0x000fe400008e0622 */
[----:B------:R-:W4:Y:S04]  /*7fb0*/  LDL.64 R34, [R3+0x40] ;  /* 0x0000400003227983 */ /* 0x000f280000100a00 */
[----:B------:R0:W-:Y:S04]  /*7fc0*/  STL.128 [R3+0x80], R4 ;  /* 0x0000800403007387 */ /* 0x0001e80000100c00 */
[----:B------:R-:W5:Y:S01]  /*7fd0*/  LDL.64 R30, [R3+0x80] ;  /* 0x00008000031e7983 */ /* 0x000f620000100a00 */
[----:B------:R-:W-:-:S02]  /*7fe0*/  SHF.L.W.U32.HI R33, R4, 0xd, R5 ;  /* 0x0000000d04217819 */ /* 0x000fc40000010e05 */
[C-C-:B------:R-:W-:Y:S02]  /*7ff0*/  SHF.L.W.U32.HI R32, R5.reuse, 0x3, R4.reuse ;  /* 0x0000000305207819 */ /* 0x140fe40000010e04 */
[--C-:B------:R-:W-:Y:S02]  /*8000*/  SHF.R.U64 R36, R4, 0x6, R5.reuse ;  /* 0x0000000604247819 */ /* 0x100fe40000001205 */
[----:B------:R-:W-:Y:S02]  /*8010*/  SHF.L.W.U32.HI R37, R5, 0xd, R4 ;  /* 0x0000000d05257819 */ /* 0x000fe40000010e04 */
[----:B------:R-:W-:Y:S02]  /*8020*/  LOP3.LUT R33, R36, R33, R32, 0x96, !PT ;  /* 0x0000002124217212 */ /* 0x000fe400078e9620 */
[--C-:B------:R-:W-:Y:S02]  /*8030*/  SHF.L.W.U32.HI R32, R4, 0x3, R5.reuse ;  /* 0x0000000304207819 */ /* 0x100fe40000010e05 */
[----:B------:R-:W-:-:S02]  /*8040*/  SHF.R.U32.HI R40, RZ, 0x6, R5 ;  /* 0x00000006ff287819 */ /* 0x000fc40000011605 */
[C-C-:B------:R-:W-:Y:S02]  /*8050*/  SHF.L.W.U32.HI R36, R7.reuse, 0xd, R6.reuse ;  /* 0x0000000d07247819 */ /* 0x140fe40000010e06 */
[C-C-:B------:R-:W-:Y:S02]  /*8060*/  SHF.L.W.U32.HI R38, R6.reuse, 0xd, R7.reuse ;  /* 0x0000000d06267819 */ /* 0x140fe40000010e07 */
[C-C-:B0-----:R-:W-:Y:S02]  /*8070*/  SHF.L.W.U32.HI R5, R6.reuse, 0x3, R7.reuse ;  /* 0x0000000306057819 */ /* 0x141fe40000010e07 */
[----:B------:R-:W-:Y:S02]  /*8080*/  SHF.L.W.U32.HI R39, R7, 0x3, R6 ;  /* 0x0000000307277819 */ /* 0x000fe40000010e06 */
[--C-:B------:R-:W-:Y:S02]  /*8090*/  SHF.R.U32.HI R4, RZ, 0x6, R7.reuse ;  /* 0x00000006ff047819 */ /* 0x100fe40000011607 */
[----:B------:R-:W-:-:S02]  /*80a0*/  SHF.R.U64 R6, R6, 0x6, R7 ;  /* 0x0000000606067819 */ /* 0x000fc40000001207 */
[----:B------:R-:W-:Y:S02]  /*80b0*/  LOP3.LUT R5, R4, R36, R5, 0x96, !PT ;  /* 0x0000002404057212 */ /* 0x000fe400078e9605 */
[----:B------:R-:W-:Y:S02]  /*80c0*/  LOP3.LUT R37, R40, R37, R32, 0x96, !PT ;  /* 0x0000002528257212 */ /* 0x000fe400078e9620 */
[----:B------:R-:W-:Y:S02]  /*80d0*/  LOP3.LUT R7, R6, R38, R39, 0x96, !PT ;  /* 0x0000002606077212 */ /* 0x000fe400078e9627 */
[----:B------:R-:W-:Y:S02]  /*80e0*/  IADD3 R4, P0, P1, R12, R33, R16 ;  /* 0x000000210c047210 */ /* 0x000fe4000791e010 */
[C-C-:B------:R-:W-:Y:S02]  /*80f0*/  SHF.L.W.U32.HI R32, R14.reuse, 0x1f, R15.reuse ;  /* 0x0000001f0e207819 */ /* 0x140fe40000010e0f */
[----:B------:R-:W-:-:S02]  /*8100*/  SHF.L.W.U32.HI R39, R14, 0x18, R15 ;  /* 0x000000180e277819 */ /* 0x000fc40000010e0f */
[--C-:B------:R-:W-:Y:S02]  /*8110*/  SHF.R.U64 R36, R14, 0x7, R15.reuse ;  /* 0x000000070e247819 */ /* 0x100fe4000000120f */
[C-C-:B------:R-:W-:Y:S02]  /*8120*/  SHF.L.W.U32.HI R6, R15.reuse, 0x1f, R14.reuse ;  /* 0x0000001f0f067819 */ /* 0x140fe40000010e0e */
[----:B------:R-:W-:Y:S02]  /*8130*/  SHF.L.W.U32.HI R33, R15, 0x18, R14 ;  /* 0x000000180f217819 */ /* 0x000fe40000010e0e */
[----:B------:R-:W-:Y:S02]  /*8140*/  SHF.R.U32.HI R16, RZ, 0x7, R15 ;  /* 0x00000007ff107819 */ /* 0x000fe4000001160f */
[----:B------:R-:W-:Y:S02]  /*8150*/  IADD3.X R12, PT, PT, R13, R37, R17, P0, P1 ;  /* 0x000000250d0c7210 */ /* 0x000fe400007e2411 */
[----:B------:R-:W-:-:S02]  /*8160*/  LOP3.LUT R39, R36, R32, R39, 0x96, !PT ;  /* 0x0000002024277212 */ /* 0x000fc400078e9627 */
[----:B------:R-:W-:Y:S02]  /*8170*/  LOP3.LUT R33, R16, R6, R33, 0x96, !PT ;  /* 0x0000000610217212 */ /* 0x000fe400078e9621 */
[C-C-:B------:R-:W-:Y:S02]  /*8180*/  SHF.L.W.U32.HI R13, R18.reuse, 0x1f, R19.reuse ;  /* 0x0000001f120d7819 */ /* 0x140fe40000010e13 */
[C-C-:B------:R-:W-:Y:S02]  /*8190*/  SHF.L.W.U32.HI R16, R18.reuse, 0x18, R19.reuse ;  /* 0x0000001812107819 */ /* 0x140fe40000010e13 */
[----:B------:R-:W-:Y:S02]  /*81a0*/  SHF.R.U64 R32, R18, 0x7, R19 ;  /* 0x0000000712207819 */ /* 0x000fe40000001213 */
[----:B------:R-:W-:Y:S02]  /*81b0*/  IADD3 R7, P1, P2, R14, R7, R20 ;  /* 0x000000070e077210 */ /* 0x000fe40007a3e014 */
[----:B------:R-:W-:-:S02]  /*81c0*/  SHF.L.W.U32.HI R6, R19, 0x1f, R18 ;  /* 0x0000001f13067819 */ /* 0x000fc40000010e12 */
[----:B------:R-:W-:Y:S02]  /*81d0*/  SHF.L.W.U32.HI R17, R19, 0x18, R18 ;  /* 0x0000001813117819 */ /* 0x000fe40000010e12 */
        /* <DEDUP_REMOVED lines=27> */
[----:B------:R-:W-:Y:S02]  /*8390*/  IADD3.X R24, PT, PT, R19, R39, R25, P0, P1 ;  /* 0x0000002713187210 */ /* 0x000fe400007e2419 */
[----:B------:R-:W-:Y:S02]  /*83a0*/  SHF.L.W.U32.HI R13, R7, 0xd, R6 ;  /* 0x0000000d070d7819 */ /* 0x000fe40000010e06 */
[--C-:B------:R-:W-:Y:S02]  /*83b0*/  SHF.L.W.U32.HI R20, R6, 0x3, R7.reuse ;  /* 0x0000000306147819 */ /* 0x100fe40000010e07 */
[----:B------:R-:W-:Y:S02]  /*83c0*/  SHF.R.U32.HI R32, RZ, 0x6, R7 ;  /* 0x00000006ff207819 */ /* 0x000fe40000011607 */
[----:B------:R-:W-:-:S02]  /*83d0*/  LOP3.LUT R21, R33, R16, R21, 0x96, !PT ;  /* 0x0000001021157212 */ /* 0x000fc400078e9615 */
[----:B------:R-:W-:Y:S02]  /*83e0*/  LOP3.LUT R25, R18, R14, R17, 0x96, !PT ;  /* 0x0000000e12197212 */ /* 0x000fe400078e9611 */
[C-C-:B------:R-:W-:Y:S02]  /*83f0*/  SHF.L.W.U32.HI R16, R26.reuse, 0x1f, R27.reuse ;  /* 0x0000001f1a107819 */ /* 0x140fe40000010e1b */
[C-C-:B------:R-:W-:Y:S02]  /*8400*/  SHF.L.W.U32.HI R19, R26.reuse, 0x18, R27.reuse ;  /* 0x000000181a137819 */ /* 0x140fe40000010e1b */
[----:B------:R-:W-:Y:S02]  /*8410*/  SHF.R.U64 R18, R26, 0x7, R27 ;  /* 0x000000071a127819 */ /* 0x000fe4000000121b */
[----:B------:R-:W-:Y:S02]  /*8420*/  IADD3 R15, P1, P2, R22, R15, R8 ;  /* 0x0000000f160f7210 */ /* 0x000fe40007a3e008 */
[----:B------:R-:W-:-:S02]  /*8430*/  LOP3.LUT R13, R32, R13, R20, 0x96, !PT ;  /* 0x0000000d200d7212 */ /* 0x000fc400078e9614 */
[C-C-:B------:R-:W-:Y:S02]  /*8440*/  SHF.L.W.U32.HI R14, R27.reuse, 0x1f, R26.reuse ;  /* 0x0000001f1b0e7819 */ /* 0x140fe40000010e1a */
[----:B------:R-:W-:Y:S02]  /*8450*/  SHF.L.W.U32.HI R17, R27, 0x18, R26 ;  /* 0x000000181b117819 */ /* 0x000fe40000010e1a */
[----:B------:R-:W-:Y:S02]  /*8460*/  SHF.R.U32.HI R8, RZ, 0x7, R27 ;  /* 0x00000007ff087819 */ /* 0x000fe4000001161b */
[----:B------:R-:W-:Y:S02]  /*8470*/  LOP3.LUT R16, R18, R16, R19, 0x96, !PT ;  /* 0x0000001012107212 */ /* 0x000fe400078e9613 */
[----:B------:R-:W-:Y:S02]  /*8480*/  IADD3 R12, P0, PT, R12, R21, RZ ;  /* 0x000000150c0c7210 */ /* 0x000fe40007f1e0ff */
[----:B------:R-:W-:-:S02]  /*8490*/  IADD3.X R13, PT, PT, R23, R13, R9, P1, P2 ;  /* 0x0000000d170d7210 */ /* 0x000fc40000fe4409 */
        /* <DEDUP_REMOVED lines=16> */
[----:B------:R-:W-:Y:S02]  /*85a0*/  SHF.L.W.U32.HI R18, R13, 0xd, R14 ;  /* 0x0000000d0d127819 */ /* 0x000fe40000010e0e */
[--C-:B------:R-:W-:Y:S02]  /*85b0*/  SHF.L.W.U32.HI R19, R14, 0x3, R13.reuse ;  /* 0x000000030e137819 */ /* 0x100fe40000010e0d */
[----:B------:R-:W-:-:S04]  /*85c0*/  SHF.R.U32.HI R23, RZ, 0x6, R13 ;  /* 0x00000006ff177819 */ /* 0x000fc8000001160d */
[----:B------:R-:W-:Y:S01]  /*85d0*/  LOP3.LUT R23, R23, R18, R19, 0x96, !PT ;  /* 0x0000001217177212 */ /* 0x000fe200078e9613 */
[----:B------:R0:W-:Y:S02]  /*85e0*/  STL.128 [R3+0x90], R4 ;  /* 0x0000900403007387 */ /* 0x0001e40000100c00 */
[----:B0-----:R-:W-:Y:S02]  /*85f0*/  IMAD.MOV.U32 R4, RZ, RZ, R12 ;  /* 0x000000ffff047224 */ /* 0x001fe400078e000c */
[----:B------:R-:W-:Y:S02]  /*8600*/  IMAD.MOV.U32 R5, RZ, RZ, R15 ;  /* 0x000000ffff057224 */ /* 0x000fe400078e000f */
[----:B------:R-:W-:Y:S02]  /*8610*/  IMAD.MOV.U32 R6, RZ, RZ, R14 ;  /* 0x000000ffff067224 */ /* 0x000fe400078e000e */
[----:B------:R-:W-:-:S05]  /*8620*/  IMAD.MOV.U32 R7, RZ, RZ, R13 ;  /* 0x000000ffff077224 */ /* 0x000fca00078e000d */
[----:B------:R0:W-:Y:S01]  /*8630*/  STL.128 [R3+0xa0], R4 ;  /* 0x0000a00403007387 */ /* 0x0001e20000100c00 */
[C-C-:B--2---:R-:W-:Y:S02]  /*8640*/  SHF.L.W.U32.HI R8, R11.reuse, 0x1f, R10.reuse ;  /* 0x0000001f0b087819 */ /* 0x144fe40000010e0a */
[----:B------:R-:W-:Y:S02]  /*8650*/  SHF.L.W.U32.HI R17, R11, 0x18, R10 ;  /* 0x000000180b117819 */ /* 0x000fe40000010e0a */
[--C-:B------:R-:W-:Y:S02]  /*8660*/  SHF.R.U32.HI R22, RZ, 0x7, R11.reuse ;  /* 0x00000007ff167819 */ /* 0x100fe4000001160b */
[C-C-:B------:R-:W-:Y:S02]  /*8670*/  SHF.L.W.U32.HI R9, R10.reuse, 0x1f, R11.reuse ;  /* 0x0000001f0a097819 */ /* 0x140fe40000010e0b */
[C-C-:B------:R-:W-:Y:S02]  /*8680*/  SHF.L.W.U32.HI R16, R10.reuse, 0x18, R11.reuse ;  /* 0x000000180a107819 */ /* 0x140fe40000010e0b */
[----:B------:R-:W-:-:S02]  /*8690*/  SHF.R.U64 R25, R10, 0x7, R11 ;  /* 0x000000070a197819 */ /* 0x000fc4000000120b */
[----:B---3--:R-:W-:-:S04]  /*86a0*/  IADD3 R20, P0, P1, R26, R33, R28 ;  /* 0x000000211a147210 */ /* 0x008fc8000791e01c */
[----:B------:R-:W-:Y:S02]  /*86b0*/  IADD3.X R26, PT, PT, R27, R37, R29, P0, P1 ;  /* 0x000000251b1a7210 */ /* 0x000fe400007e241d */
[----:B------:R-:W-:Y:S02]  /*86c0*/  LOP3.LUT R27, R22, R8, R17, 0x96, !PT ;  /* 0x00000008161b7212 */ /* 0x000fe400078e9611 */
[C-C-:B----4-:R-:W-:Y:S02]  /*86d0*/  SHF.L.W.U32.HI R8, R34.reuse, 0x1f, R35.reuse ;  /* 0x0000001f22087819 */ /* 0x150fe40000010e23 */
[C-C-:B------:R-:W-:Y:S02]  /*86e0*/  SHF.L.W.U32.HI R17, R34.reuse, 0x18, R35.reuse ;  /* 0x0000001822117819 */ /* 0x140fe40000010e23 */
[----:B------:R-:W-:Y:S02]  /*86f0*/  SHF.R.U64 R18, R34, 0x7, R35 ;  /* 0x0000000722127819 */ /* 0x000fe40000001223 */
[----:B------:R-:W-:-:S02]  /*8700*/  LOP3.LUT R25, R25, R9, R16, 0x96, !PT ;  /* 0x0000000919197212 */ /* 0x000fc400078e9610 */
[----:B-----5:R-:W-:Y:S02]  /*8710*/  IADD3 R10, P1, P2, R10, R21, R30 ;  /* 0x000000150a0a7210 */ /* 0x020fe40007a3e01e */
[C-C-:B------:R-:W-:Y:S02]  /*8720*/  SHF.L.W.U32.HI R9, R35.reuse, 0x1f, R34.reuse ;  /* 0x0000001f23097819 */ /* 0x140fe40000010e22 */
[----:B------:R-:W-:Y:S02]  /*8730*/  SHF.L.W.U32.HI R16, R35, 0x18, R34 ;  /* 0x0000001823107819 */ /* 0x000fe40000010e22 */
[----:B------:R-:W-:Y:S02]  /*8740*/  SHF.R.U32.HI R19, RZ, 0x7, R35 ;  /* 0x00000007ff137819 */ /* 0x000fe40000011623 */
[----:B------:R-:W-:Y:S02]  /*8750*/  LOP3.LUT R17, R18, R8, R17, 0x96, !PT ;  /* 0x0000000812117212 */ /* 0x000fe400078e9611 */
[----:B------:R-:W-:-:S02]  /*8760*/  IADD3 R8, P0, PT, R20, R25, RZ ;  /* 0x0000001914087210 */ /* 0x000fc40007f1e0ff */
[----:B------:R-:W-:Y:S02]  /*8770*/  IADD3.X R11, PT, PT, R11, R23, R31, P1, P2 ;  /* 0x000000170b0b7210 */ /* 0x000fe40000fe441f */
[----:B------:R-:W-:Y:S02]  /*8780*/  LOP3.LUT R16, R19, R9, R16, 0x96, !PT ;  /* 0x0000000913107212 */ /* 0x000fe400078e9610 */
[----:B------:R-:W-:Y:S01]  /*8790*/  IADD3 R10, P1, PT, R10, R17, RZ ;  /* 0x000000110a0a7210 */ /* 0x000fe20007f3e0ff */
[----:B------:R-:W-:Y:S01]  /*87a0*/  IMAD.X R9, R26, 0x1, R27, P0 ;  /* 0x000000011a097824 */ /* 0x000fe200000e061b */
[----:B------:R-:W-:-:S03]  /*87b0*/  IADD3 R2, P0, PT, R2, 0x40, RZ ;  /* 0x0000004002027810 */ /* 0x000fc60007f1e0ff */
[----:B------:R-:W-:Y:S02]  /*87c0*/  IMAD.X R11, R11, 0x1, R16, P1 ;  /* 0x000000010b0b7824 */ /* 0x000fe400008e0610 */
[----:B------:R-:W-:Y:S01]  /*87d0*/  IMAD.X R0, RZ, RZ, R0, P0 ;  /* 0x000000ffff007224 */ /* 0x000fe200000e0600 */
[----:B------:R-:W-:Y:S02]  /*87e0*/  ISETP.NE.U32.AND P0, PT, R2, 0x200, PT ;  /* 0x000002000200780c */ /* 0x000fe40003f05070 */
[----:B------:R0:W-:Y:S02]  /*87f0*/  STL.128 [R3+0xb0], R8 ;  /* 0x0000b00803007387 */ /* 0x0001e40000100c00 */
[----:B------:R-:W-:-:S13]  /*8800*/  ISETP.NE.AND.EX P0, PT, R0, RZ, PT, P0 ;  /* 0x000000ff0000720c */ /* 0x000fda0003f05300 */
[----:B------:R-:W-:Y:S05]  /*8810*/  @P0 BRA `(.L_x_20) ;  /* 0xfffffff400080947 */ /* 0x000fea000383ffff */
[----:B------:R-:W2:Y:S04]  /*8820*/  LDL.64 R32, [R1+0x350] ;  /* 0x0003500001207983 */ /* 0x000ea80000100a00 */
[----:B------:R-:W3:Y:S04]  /*8830*/  LDL.128 R12, [R1+0x340] ;  /* 0x00034000010c7983 */ /* 0x000ee80000100c00 */
[----:B0-----:R-:W4:Y:S04]  /*8840*/  LDL.128 R8, [R1+0x330] ;  /* 0x0003300001087983 */ /* 0x001f280000100c00 */
[----:B------:R-:W5:Y:S04]  /*8850*/  LDL.128 R4, [R1+0x320] ;  /* 0x0003200001047983 */ /* 0x000f680000100c00 */
        /* <DEDUP_REMOVED lines=19> */
.L_x_21:
[----:B------:R-:W-:-:S06]  /*8990*/  IMAD.IADD R24, R1, 0x1, R16 ;  /* 0x0000000101187824 */ /* 0x000fcc00078e0210 */
[----:B------:R-:W2:Y:S01]  /*89a0*/  LDL.128 R24, [R24] ;  /* 0x0000000018187983 */ /* 0x000ea20000100c00 */
[C-C-:B------:R-:W-:Y:S02]  /*89b0*/  SHF.L.W.U32.HI R34, R31.reuse, 0x12, R30.reuse ;  /* 0x000000121f227819 */ /* 0x140fe40000010e1e */
[----:B------:R-:W-:Y:S02]  /*89c0*/  SHF.L.W.U32.HI R35, R31, 0xe, R30 ;  /* 0x0000000e1f237819 */ /* 0x000fe40000010e1e */
[----:B------:R-:W-:-:S04]  /*89d0*/  SHF.L.W.U32.HI R41, R30, 0x17, R31 ;  /* 0x000000171e297819 */ /* 0x000fc80000010e1f */
[----:B------:R-:W-:Y:S02]  /*89e0*/  LOP3.LUT R34, R41, R34, R35, 0x96, !PT ;  /* 0x0000002229227212 */ /* 0x000fe400078e9623 */
[----:B------:R-:W-:Y:S02]  /*89f0*/  LOP3.LUT R41, R20, R31, R17, 0xb8, !PT ;  /* 0x0000001f14297212 */ /* 0x000fe400078eb811 */
[----:B------:R-:W-:Y:S02]  /*8a00*/  SHF.L.W.U32.HI R35, R30, 0xe, R31 ;  /* 0x0000000e1e237819 */ /* 0x000fe40000010e1f */
[----:B------:R-:W-:Y:S02]  /*8a10*/  IADD3 R41, P0, P1, R28, R34, R41 ;  /* 0x000000221c297210 */ /* 0x000fe4000791e029 */
[----:B------:R-:W-:Y:S02]  /*8a20*/  SHF.L.W.U32.HI R34, R31, 0x17, R30 ;  /* 0x000000171f227819 */ /* 0x000fe40000010e1e */
        /* <DEDUP_REMOVED lines=19> */
[----:B------:R-:W-:Y:S01]  /*8b60*/  IMAD.X R25, R21, 0x1, R28, P0 ;  /* 0x0000000115197824 */ /* 0x000fe200000e061c */
[----:B------:R-:W0:Y:S02]  /*8b70*/  LDC.64 R22, c[0x3][R16+0x8] ;  /* 0x00c0020010167b82 */ /* 0x000e240000000a00 */
[----:B------:R-:W-:-:S02]  /*8b80*/  IADD3.X R35, PT, PT, R28, R41, R35, P1, P2 ;  /* 0x000000291c237210 */ /* 0x000fc40000fe4423 */
[C-C-:B------:R-:W-:Y:S02]  /*8b90*/  SHF.L.W.U32.HI R21, R24.reuse, 0x12, R25.reuse ;  /* 0x0000001218157819 */ /* 0x140fe40000010e19 */
[----:B------:R-:W-:Y:S02]  /*8ba0*/  SHF.L.W.U32.HI R28, R24, 0xe, R25 ;  /* 0x0000000e181c7819 */ /* 0x000fe40000010e19 */
[----:B------:R-:W-:-:S04]  /*8bb0*/  SHF.L.W.U32.HI R41, R25, 0x17, R24 ;  /* 0x0000001719297819 */ /* 0x000fc80000010e18 */
[----:B------:R-:W-:Y:S02]  /*8bc0*/  LOP3.LUT R21, R41, R21, R28, 0x96, !PT ;  /* 0x0000001529157212 */ /* 0x000fe400078e961c */
[----:B------:R-:W-:Y:S02]  /*8bd0*/  LOP3.LUT R41, R17, R24, R31, 0xb8, !PT ;  /* 0x0000001811297212 */ /* 0x000fe400078eb81f */
        /* <DEDUP_REMOVED lines=8> */
[----:B0-----:R-:W-:Y:S02]  /*8c60*/  IADD3 R19, P0, P1, R26, R41, R22 ;  /* 0x000000291a137210 */ /* 0x001fe4000791e016 */
[----:B------:R-:W-:-:S02]  /*8c70*/  SHF.L.W.U32.HI R21, R34, 0x4, R35 ;  /* 0x0000000422157819 */ /* 0x000fc40000010e23 */
[--C-:B------:R-:W-:Y:S02]  /*8c80*/  SHF.L.W.U32.HI R22, R35, 0x1e, R34.reuse ;  /* 0x0000001e23167819 */ /* 0x100fe40000010e22 */
[----:B------:R-:W-:Y:S02]  /*8c90*/  IADD3.X R23, PT, PT, R27, R43, R23, P0, P1 ;  /* 0x0000002b1b177210 */ /* 0x000fe400007e2417 */
[----:B------:R-:W-:Y:S02]  /*8ca0*/  SHF.L.W.U32.HI R20, R35, 0x4, R34 ;  /* 0x0000000423147819 */ /* 0x000fe40000010e22 */
[C-C-:B------:R-:W-:Y:S02]  /*8cb0*/  SHF.L.W.U32.HI R27, R34.reuse, 0x1e, R35.reuse ;  /* 0x0000001e221b7819 */ /* 0x140fe40000010e23 */
[----:B------:R-:W-:Y:S02]  /*8cc0*/  SHF.L.W.U32.HI R26, R34, 0x19, R35 ;  /* 0x00000019221a7819 */ /* 0x000fe40000010e23 */
[----:B------:R-:W-:-:S02]  /*8cd0*/  LOP3.LUT R21, R28, R21, R22, 0x96, !PT ;  /* 0x000000151c157212 */ /* 0x000fc400078e9616 */
[----:B------:R-:W-:Y:S02]  /*8ce0*/  LOP3.LUT R22, R37, R29, R34, 0xe8, !PT ;  /* 0x0000001d25167212 */ /* 0x000fe400078ee822 */
        /* <DEDUP_REMOVED lines=18> */
[----:B------:R-:W-:Y:S02]  /*8e10*/  IMAD.MOV.U32 R29, RZ, RZ, R34 ;  /* 0x000000ffff1d7224 */ /* 0x000fe400078e0022 */
[----:B------:R-:W-:-:S02]  /*8e20*/  IMAD.MOV.U32 R17, RZ, RZ, R24 ;  /* 0x000000ffff117224 */ /* 0x000fc400078e0018 */
[----:B------:R-:W-:Y:S02]  /*8e30*/  IMAD.MOV.U32 R39, RZ, RZ, R35 ;  /* 0x000000ffff277224 */ /* 0x000fe400078e0023 */
[----:B------:R-:W-:Y:S02]  /*8e40*/  IMAD.MOV.U32 R18, RZ, RZ, R25 ;  /* 0x000000ffff127224 */ /* 0x000fe400078e0019 */
[----:B------:R-:W-:Y:S02]  /*8e50*/  IMAD.MOV.U32 R38, RZ, RZ, R27 ;  /* 0x000000ffff267224 */ /* 0x000fe400078e001b */
[----:B------:R-:W-:Y:S02]  /*8e60*/  IMAD.MOV.U32 R40, RZ, RZ, R26 ;  /* 0x000000ffff287224 */ /* 0x000fe400078e001a */
[----:B------:R-:W-:Y:S05]  /*8e70*/  @P0 BRA `(.L_x_21) ;  /* 0xfffffff800c40947 */ /* 0x000fea000383ffff */
[----:B------:R-:W0:Y:S01]  /*8e80*/  LDC.64 R24, c[0x0][0x390] ;  /* 0x0000e400ff187b82 */ /* 0x000e220000000a00 */
[----:B------:R-:W-:Y:S02]  /*8e90*/  IADD3 R43, P6, PT, R2, R37, RZ ;  /* 0x00000025022b7210 */ /* 0x000fe40007fde0ff */
[----:B------:R-:W-:Y:S02]  /*8ea0*/  IADD3 R41, P5, PT, R29, R4, RZ ;  /* 0x000000041d297210 */ /* 0x000fe40007fbe0ff */
[----:B------:R-:W-:Y:S02]  /*8eb0*/  IADD3 R37, P4, PT, R6, R27, RZ ;  /* 0x0000001b06257210 */ /* 0x000fe40007f9e0ff */
[----:B------:R-:W-:Y:S02]  /*8ec0*/  IADD3 R35, P3, PT, R22, R8, RZ ;  /* 0x0000000816237210 */ /* 0x000fe40007f7e0ff */
        /* <DEDUP_REMOVED lines=8> */
[----:B------:R-:W-:Y:S01]  /*8f50*/  SHF.R.U32.HI R9, RZ, 0x18, R12 ;  /* 0x00000018ff097819 */ /* 0x000fe2000001160c */
[----:B------:R-:W-:Y:S01]  /*8f60*/  IMAD.X R6, R11, 0x1, R30, P2 ;  /* 0x000000010b067824 */ /* 0x000fe200010e061e */
[--C-:B------:R-:W-:Y:S01]  /*8f70*/  SHF.R.U64 R7, R43, 0x18, R12.reuse ;  /* 0x000000182b077819 */ /* 0x100fe2000000120c */
[----:B------:R-:W-:Y:S01]  /*8f80*/  IMAD.X R4, R18, 0x1, R13, P1 ;  /* 0x0000000112047824 */ /* 0x000fe200008e060d */
[----:B------:R-:W-:Y:S01]  /*8f90*/  SHF.R.U32.HI R13, RZ, 0x8, R12 ;  /* 0x00000008ff0d7819 */ /* 0x000fe2000001160c */
[----:B------:R-:W-:Y:S01]  /*8fa0*/  IMAD.X R2, R15, 0x1, R19, P0 ;  /* 0x000000010f027824 */ /* 0x000fe200000e0613 */
[----:B------:R-:W-:Y:S01]  /*8fb0*/  SHF.R.U32.HI R11, RZ, 0x18, R10 ;  /* 0x00000018ff0b7819 */ /* 0x000fe2000001160a */
[----:B0-----:R0:W-:Y:S01]  /*8fc0*/  STG.E.U8 desc[UR12][R24.64], R9 ;  /* 0x0000000918007986 */ /* 0x0011e2000c10110c */
[----:B------:R-:W-:Y:S01]  /*8fd0*/  SHF.R.U32.HI R21, RZ, 0x10, R12 ;  /* 0x00000010ff157819 */ /* 0x000fe2000001160c */
[----:B------:R-:W-:Y:S01]  /*8fe0*/  IMAD.X R0, R33, 0x1, R23, P6 ;  /* 0x0000000121007824 */ /* 0x000fe200030e0617 */
[C-C-:B------:R-:W-:Y:S01]  /*8ff0*/  SHF.R.U64 R5, R41.reuse, 0x18, R10.reuse ;  /* 0x0000001829057819 */ /* 0x140fe2000000120a */
[----:B------:R2:W-:Y:S01]  /*9000*/  STG.E.U8 desc[UR12][R24.64+0x2], R13 ;  /* 0x0000020d18007986 */ /* 0x0005e2000c10110c */
[----:B------:R-:W-:-:S02]  /*9010*/  SHF.R.U64 R15, R41, 0x10, R10 ;  /* 0x00000010290f7819 */ /* 0x000fc4000000120a */
[----:B------:R-:W-:Y:S01]  /*9020*/  SHF.R.U32.HI R19, RZ, 0x10, R10 ;  /* 0x00000010ff137819 */ /* 0x000fe2000001160a */
[----:B------:R3:W-:Y:S01]  /*9030*/  STG.E.U8 desc[UR12][R24.64+0x4], R7 ;  /* 0x0000040718007986 */ /* 0x0007e2000c10110c */
[C-C-:B------:R-:W-:Y:S02]  /*9040*/  SHF.R.U64 R33, R43.reuse, 0x10, R12.reuse ;  /* 0x000000102b217819 */ /* 0x140fe4000000120c */
[----:B------:R-:W-:Y:S01]  /*9050*/  SHF.R.U64 R23, R43, 0x8, R12 ;  /* 0x000000082b177819 */ /* 0x000fe2000000120c */
[----:B------:R4:W-:Y:S01]  /*9060*/  STG.E.U8 desc[UR12][R24.64+0x8], R11 ;  /* 0x0000080b18007986 */ /* 0x0009e2000c10110c */
[----:B0-----:R-:W-:Y:S02]  /*9070*/  SHF.R.U32.HI R9, RZ, 0x8, R10 ;  /* 0x00000008ff097819 */ /* 0x001fe4000001160a */
[--C-:B------:R-:W-:Y:S01]  /*9080*/  SHF.R.U64 R31, R37, 0x8, R26.reuse ;  /* 0x00000008251f7819 */ /* 0x100fe2000000121a */
[----:B------:R0:W-:Y:S01]  /*9090*/  STG.E.U8 desc[UR12][R24.64+0x1], R21 ;  /* 0x0000011518007986 */ /* 0x0001e2000c10110c */
[----:B--2---:R-:W-:-:S02]  /*90a0*/  SHF.R.U32.HI R13, RZ, 0x18, R26 ;  /* 0x00000018ff0d7819 */ /* 0x004fc4000001161a */
[----:B------:R-:W-:Y:S01]  /*90b0*/  SHF.R.U64 R39, R41, 0x8, R10 ;  /* 0x0000000829277819 */ /* 0x000fe2000000120a */
[----:B------:R2:W-:Y:S01]  /*90c0*/  STG.E.U8 desc[UR12][R24.64+0x9], R19 ;  /* 0x0000091318007986 */ /* 0x0005e2000c10110c */
[C-C-:B---3--:R-:W-:Y:S02]  /*90d0*/  SHF.R.U64 R7, R37.reuse, 0x18, R26.reuse ;  /* 0x0000001825077819 */ /* 0x148fe4000000121a */
[--C-:B----4-:R-:W-:Y:S01]  /*90e0*/  SHF.R.U32.HI R11, RZ, 0x8, R26.reuse ;  /* 0x00000008ff0b7819 */ /* 0x110fe2000001161a */
[----:B------:R3:W-:Y:S01]  /*90f0*/  STG.E.U8 desc[UR12][R24.64+0xa], R9 ;  /* 0x00000a0918007986 */ /* 0x0007e2000c10110c */
[----:B0-----:R-:W-:-:S03]  /*9100*/  SHF.R.U64 R21, R37, 0x10, R26 ;  /* 0x0000001025157819 */ /* 0x001fc6000000121a */
[----:B------:R0:W-:Y:S01]  /*9110*/  STG.E.U8 desc[UR12][R24.64+0xc], R5 ;  /* 0x00000c0518007986 */ /* 0x0001e2000c10110c */
[----:B--2---:R-:W-:-:S03]  /*9120*/  SHF.R.U32.HI R19, RZ, 0x18, R8 ;  /* 0x00000018ff137819 */ /* 0x004fc60000011608 */
[----:B------:R2:W-:Y:S04]  /*9130*/  STG.E.U8 desc[UR12][R24.64+0xd], R15 ;  /* 0x00000d0f18007986 */ /* 0x0005e8000c10110c */
[----:B------:R4:W-:Y:S01]  /*9140*/  STG.E.U8 desc[UR12][R24.64+0x10], R13 ;  /* 0x0000100d18007986 */ /* 0x0009e2000c10110c */
[----:B---3--:R-:W-:-:S03]  /*9150*/  SHF.R.U64 R9, R35, 0x10, R8 ;  /* 0x0000001023097819 */ /* 0x008fc60000001208 */
[----:B------:R3:W-:Y:S01]  /*9160*/  STG.E.U8 desc[UR12][R24.64+0x12], R11 ;  /* 0x0000120b18007986 */ /* 0x0007e2000c10110c */
[----:B0-----:R-:W-:-:S03]  /*9170*/  SHF.R.U64 R5, R35, 0x18, R8 ;  /* 0x0000001823057819 */ /* 0x001fc60000001208 */
[----:B------:R0:W-:Y:S01]  /*9180*/  STG.E.U8 desc[UR12][R24.64+0x14], R7 ;  /* 0x0000140718007986 */ /* 0x0001e2000c10110c */
[--C-:B--2---:R-:W-:Y:S02]  /*9190*/  SHF.R.U32.HI R15, RZ, 0x10, R8.reuse ;  /* 0x00000010ff0f7819 */ /* 0x104fe40000011608 */
[----:B----4-:R-:W-:Y:S01]  /*91a0*/  SHF.R.U32.HI R13, RZ, 0x8, R8 ;  /* 0x00000008ff0d7819 */ /* 0x010fe20000011608 */
[----:B------:R2:W-:Y:S01]  /*91b0*/  STG.E.U8 desc[UR12][R24.64+0x5], R33 ;  /* 0x0000052118007986 */ /* 0x0005e2000c10110c */
[----:B---3--:R-:W-:-:S03]  /*91c0*/  SHF.R.U64 R11, R29, 0x18, R6 ;  /* 0x000000181d0b7819 */ /* 0x008fc60000001206 */
[----:B------:R3:W-:Y:S01]  /*91d0*/  STG.E.U8 desc[UR12][R24.64+0x6], R23 ;  /* 0x0000061718007986 */ /* 0x0007e2000c10110c */
[----:B0-----:R-:W-:-:S03]  /*91e0*/  SHF.R.U32.HI R7, RZ, 0x18, R6 ;  /* 0x00000018ff077819 */ /* 0x001fc60000011606 */
[----:B------:R0:W-:Y:S01]  /*91f0*/  STG.E.U8 desc[UR12][R24.64+0x15], R21 ;  /* 0x0000151518007986 */ /* 0x0001e2000c10110c */
[----:B--2---:R-:W-:-:S03]  /*9200*/  SHF.R.U32.HI R33, RZ, 0x10, R26 ;  /* 0x00000010ff217819 */ /* 0x004fc6000001161a */
[----:B------:R2:W-:Y:S01]  /*9210*/  STG.E.U8 desc[UR12][R24.64+0x18], R19 ;  /* 0x0000181318007986 */ /* 0x0005e2000c10110c */
[----:B---3--:R-:W-:-:S03]  /*9220*/  SHF.R.U64 R23, R35, 0x8, R8 ;  /* 0x0000000823177819 */ /* 0x008fc60000001208 */
[----:B------:R3:W-:Y:S01]  /*9230*/  STG.E.U8 desc[UR12][R24.64+0x19], R15 ;  /* 0x0000190f18007986 */ /* 0x0007e2000c10110c */
[----:B0-----:R-:W-:-:S03]  /*9240*/  SHF.R.U32.HI R21, RZ, 0x10, R6 ;  /* 0x00000010ff157819 */ /* 0x001fc60000011606 */
[----:B------:R0:W-:Y:S04]  /*9250*/  STG.E.U8 desc[UR12][R24.64+0x1a], R13 ;  /* 0x00001a0d18007986 */ /* 0x0001e8000c10110c */
[----:B------:R4:W-:Y:S01]  /*9260*/  STG.E.U8 desc[UR12][R24.64+0x1c], R5 ;  /* 0x00001c0518007986 */ /* 0x0009e2000c10110c */
[----:B--2---:R-:W-:-:S03]  /*9270*/  SHF.R.U32.HI R19, RZ, 0x8, R6 ;  /* 0x00000008ff137819 */ /* 0x004fc60000011606 */
[----:B------:R2:W-:Y:S01]  /*9280*/  STG.E.U8 desc[UR12][R24.64+0x1d], R9 ;  /* 0x00001d0918007986 */ /* 0x0005e2000c10110c */
[----:B---3--:R-:W-:-:S03]  /*9290*/  SHF.R.U32.HI R15, RZ, 0x18, R4 ;  /* 0x00000018ff0f7819 */ /* 0x008fc60000011604 */
[----:B------:R3:W-:Y:S01]  /*92a0*/  STG.E.U8 desc[UR12][R24.64+0x20], R7 ;  /* 0x0000200718007986 */ /* 0x0007e2000c10110c */
[----:B0-----:R-:W-:-:S03]  /*92b0*/  SHF.R.U64 R13, R27, 0x10, R4 ;  /* 0x000000101b0d7819 */ /* 0x001fc60000001204 */
[----:B------:R0:W-:Y:S01]  /*92c0*/  STG.E.U8 desc[UR12][R24.64+0x24], R11 ;  /* 0x0000240b18007986 */ /* 0x0001e2000c10110c */
[--C-:B----4-:R-:W-:Y:S02]  /*92d0*/  SHF.R.U64 R5, R27, 0x18, R4.reuse ;  /* 0x000000181b057819 */ /* 0x110fe40000001204 */
[--C-:B--2---:R-:W-:Y:S01]  /*92e0*/  SHF.R.U32.HI R9, RZ, 0x10, R4.reuse ;  /* 0x00000010ff097819 */ /* 0x104fe20000011604 */
[----:B------:R2:W-:Y:S01]  /*92f0*/  STG.E.U8 desc[UR12][R24.64+0x11], R33 ;  /* 0x0000112118007986 */ /* 0x0005e2000c10110c */
[----:B---3--:R-:W-:-:S03]  /*9300*/  SHF.R.U32.HI R7, RZ, 0x8, R4 ;  /* 0x00000008ff077819 */ /* 0x008fc60000011604 */
[----:B------:R3:W-:Y:S01]  /*9310*/  STG.E.U8 desc[UR12][R24.64+0x1f], R35 ;  /* 0x00001f2318007986 */ /* 0x0007e2000c10110c */
[----:B0-----:R-:W-:-:S03]  /*9320*/  SHF.R.U32.HI R11, RZ, 0x18, R2 ;  /* 0x00000018ff0b7819 */ /* 0x001fc60000011602 */
[----:B------:R0:W-:Y:S04]  /*9330*/  STG.E.U8 desc[UR12][R24.64+0x16], R31 ;  /* 0x0000161f18007986 */ /* 0x0001e8000c10110c */
[----:B------:R4:W-:Y:S01]  /*9340*/  STG.E.U8 desc[UR12][R24.64+0x27], R29 ;  /* 0x0000271d18007986 */ /* 0x0009e2000c10110c */
[C-C-:B--2---:R-:W-:Y:S02]  /*9350*/  SHF.R.U64 R33, R29.reuse, 0x8, R6.reuse ;  /* 0x000000081d217819 */ /* 0x144fe40000001206 */
[----:B---3--:R-:W-:Y:S01]  /*9360*/  SHF.R.U64 R35, R29, 0x10, R6 ;  /* 0x000000101d237819 */ /* 0x008fe20000001206 */
[----:B------:R2:W-:Y:S01]  /*9370*/  STG.E.U8 desc[UR12][R24.64+0x1e], R23 ;  /* 0x00001e1718007986 */ /* 0x0005e2000c10110c */
[----:B0-----:R-:W-:-:S03]  /*9380*/  SHF.R.U64 R31, R27, 0x8, R4 ;  /* 0x000000081b1f7819 */ /* 0x001fc60000001204 */
[----:B------:R0:W-:Y:S01]  /*9390*/  STG.E.U8 desc[UR12][R24.64+0x21], R21 ;  /* 0x0000211518007986 */ /* 0x0001e2000c10110c */
[----:B----4-:R-:W-:-:S03]  /*93a0*/  SHF.R.U32.HI R29, RZ, 0x10, R2 ;  /* 0x00000010ff1d7819 */ /* 0x010fc60000011602 */
[----:B------:R3:W-:Y:S04]  /*93b0*/  STG.E.U8 desc[UR12][R24.64+0x22], R19 ;  /* 0x0000221318007986 */ /* 0x0007e8000c10110c */
[----:B------:R4:W-:Y:S01]  /*93c0*/  STG.E.U8 desc[UR12][R24.64+0x2f], R27 ;  /* 0x00002f1b18007986 */ /* 0x0009e2000c10110c */
[----:B--2---:R-:W-:-:S03]  /*93d0*/  SHF.R.U64 R23, R17, 0x18, R2 ;  /* 0x0000001811177819 */ /* 0x004fc60000001202 */
[----:B------:R2:W-:Y:S01]  /*93e0*/  STG.E.U8 desc[UR12][R24.64+0x28], R15 ;  /* 0x0000280f18007986 */ /* 0x0005e2000c10110c */
[----:B0-----:R-:W-:-:S03]  /*93f0*/  SHF.R.U64 R21, R17, 0x10, R2 ;  /* 0x0000001011157819 */ /* 0x001fc60000001202 */
[----:B------:R0:W-:Y:S01]  /*9400*/  STG.E.U8 desc[UR12][R24.64+0x29], R9 ;  /* 0x0000290918007986 */ /* 0x0001e2000c10110c */
[----:B---3--:R-:W-:-:S03]  /*9410*/  SHF.R.U64 R19, R17, 0x8, R2 ;  /* 0x0000000811137819 */ /* 0x008fc60000001202 */
[----:B------:R3:W-:Y:S01]  /*9420*/  STG.E.U8 desc[UR12][R24.64+0x2a], R7 ;  /* 0x00002a0718007986 */ /* 0x0007e2000c10110c */
[----:B----4-:R-:W-:-:S03]  /*9430*/  SHF.R.U32.HI R27, RZ, 0x8, R2 ;  /* 0x00000008ff1b7819 */ /* 0x010fc60000011602 */
[----:B------:R4:W-:Y:S01]  /*9440*/  STG.E.U8 desc[UR12][R24.64+0x2c], R5 ;  /* 0x00002c0518007986 */ /* 0x0009e2000c10110c */
[----:B--2---:R-:W-:-:S03]  /*9450*/  SHF.R.U32.HI R15, RZ, 0x18, R0 ;  /* 0x00000018ff0f7819 */ /* 0x004fc60000011600 */
[----:B------:R2:W-:Y:S01]  /*9460*/  STG.E.U8 desc[UR12][R24.64+0x2d], R13 ;  /* 0x00002d0d18007986 */ /* 0x0005e2000c10110c */
[----:B0-----:R-:W-:-:S03]  /*9470*/  SHF.R.U64 R9, R3, 0x18, R0 ;  /* 0x0000001803097819 */ /* 0x001fc60000001200 */
[----:B------:R0:W-:Y:S01]  /*9480*/  STG.E.U8 desc[UR12][R24.64+0x30], R11 ;  /* 0x0000300b18007986 */ /* 0x0001e2000c10110c */
[C-C-:B---3--:R-:W-:Y:S02]  /*9490*/  SHF.R.U64 R7, R3.reuse, 0x10, R0.reuse ;  /* 0x0000001003077819 */ /* 0x148fe40000001200 */
[--C-:B----4-:R-:W-:Y:S01]  /*94a0*/  SHF.R.U64 R5, R3, 0x8, R0.reuse ;  /* 0x0000000803057819 */ /* 0x110fe20000001200 */
[----:B------:R-:W-:Y:S01]  /*94b0*/  STG.E.U8 desc[UR12][R24.64+0x7], R43 ;  /* 0x0000072b18007986 */ /* 0x000fe2000c10110c */
[----:B--2---:R-:W-:-:S03]  /*94c0*/  SHF.R.U32.HI R13, RZ, 0x10, R0 ;  /* 0x00000010ff0d7819 */ /* 0x004fc60000011600 */
[----:B------:R-:W-:Y:S01]  /*94d0*/  STG.E.U8 desc[UR12][R24.64+0x3], R12 ;  /* 0x0000030c18007986 */ /* 0x000fe2000c10110c */
[----:B0-----:R-:W-:-:S03]  /*94e0*/  SHF.R.U32.HI R11, RZ, 0x8, R0 ;  /* 0x00000008ff0b7819 */ /* 0x001fc60000011600 */
[----:B------:R-:W-:Y:S04]  /*94f0*/  STG.E.U8 desc[UR12][R24.64+0xf], R41 ;  /* 0x00000f2918007986 */ /* 0x000fe8000c10110c */
        /* <DEDUP_REMOVED lines=24> */
[----:B------:R-:W-:Y:S01]  /*9680*/  STG.E.U8 desc[UR12][R24.64+0x3e], R5 ;  /* 0x00003e0518007986 */ /* 0x000fe2000c10110c */
[----:B------:R-:W-:Y:S05]  /*9690*/  EXIT ;  /* 0x000000000000794d */ /* 0x000fea0003800000 */
.L_x_22:
[----:B------:R-:W-:-:S00]  /*96a0*/  BRA `(.L_x_22) ;  /* 0xfffffffc00fc7947 */ /* 0x000fc0000383ffff */
[----:B------:R-:W-:-:S00]  /*96b0*/  NOP ;  /* 0x0000000000007918 */ /* 0x000fc00000000000 */
        /* <DEDUP_REMOVED lines=12> */
.L_x_23:


//--------------------- .nv.global.init           --------------------------
	.section	.nv.global.init,"aw",@progbits
	.align	8
.nv.global.init:
	.type		sha512_host_k,@object
	.size		sha512_host_k,(.L_1 - sha512_host_k)
sha512_host_k:
        /*0000*/ 	.byte	0x22, 0xae, 0x28, 0xd7, 0x98, 0x2f, 0x8a, 0x42, 0xcd, 0x65, 0xef, 0x23, 0x91, 0x44, 0x37, 0x71
        /* <DEDUP_REMOVED lines=39> */
.L_1:


//--------------------- .nv.shared.reserved.0     --------------------------
	.section	.nv.shared.reserved.0,"aw",@nobits
	.weak		__nv_reservedSMEM_offset_0_alias
	.size		__nv_reservedSMEM_offset_0_alias, 0, 64
	.other		__nv_reservedSMEM_offset_0_alias,@"STO_CUDA_RESERVED_SHARED STV_DEFAULT"
__nv_reservedSMEM_offset_0_alias:
	.zero		0
	.zero		64


//--------------------- .nv.constant0._Z13sha512_kernelPKhmPh --------------------------
	.section	.nv.constant0._Z13sha512_kernelPKhmPh,"a",@progbits
	.sectionflags	@""
	.align	4
.nv.constant0._Z13sha512_kernelPKhmPh:
	.zero		920


//--------------------- SYMBOLS --------------------------

	.type		.nv.reservedSmem.offset0,@object
	.size		.nv.reservedSmem.offset0,0x4
